//
// Generated by NVIDIA NVVM Compiler
//
// Compiler Build ID: CL-36424714
// Cuda compilation tools, release 13.0, V13.0.88
// Based on NVVM 20.0.0
//

.version 9.0
.target sm_100
.address_size 64

	// .globl	_Z19generate_random_hexmmi
.extern .func  (.param .b32 func_retval0) vprintf
(
	.param .b64 vprintf_param_0,
	.param .b64 vprintf_param_1
)
;
.global .align 4 .b8 precalc_xorwow_matrix[102400];
.global .align 4 .b8 precalc_xorwow_offset_matrix[102400];
.global .align 4 .b8 mrg32k3aM1[2304];
.global .align 4 .b8 mrg32k3aM2[2304];
.global .align 4 .b8 mrg32k3aM1SubSeq[2016];
.global .align 4 .b8 mrg32k3aM2SubSeq[2016];
.global .align 4 .b8 mrg32k3aM1Seq[2304];
.global .align 4 .b8 mrg32k3aM2Seq[2304];
.const .align 8 .b8 __cr_lgamma_table[72];
.global .align 1 .b8 $str[24] = {84, 104, 114, 101, 97, 100, 32, 37, 108, 108, 117, 58, 32, 48, 120, 37, 48, 49, 54, 108, 108, 120, 10};

.visible .entry _Z19generate_random_hexmmi(
	.param .u64 _Z19generate_random_hexmmi_param_0,
	.param .u64 _Z19generate_random_hexmmi_param_1,
	.param .u32 _Z19generate_random_hexmmi_param_2
)
{
	.local .align 16 .b8 	__local_depot0[64];
	.reg .b64 	%SP;
	.reg .b64 	%SPL;
	.reg .pred 	%p<66>;
	.reg .b32 	%r<1248>;
	.reg .b64 	%rd<48>;

	mov.u64 	%SPL, __local_depot0;
	cvta.local.u64 	%SP, %SPL;
	ld.param.u32 	%r566, [_Z19generate_random_hexmmi_param_2];
	add.u64 	%rd1, %SPL, 0;
	mov.u32 	%r567, %ctaid.x;
	mov.u32 	%r1, %ntid.x;
	mov.u32 	%r568, %tid.x;
	mad.lo.s32 	%r1247, %r567, %r1, %r568;
	cvt.u64.u32 	%rd2, %r1247;
	// begin inline asm
	mov.u64 	%rd18, %clock64;
	// end inline asm
	add.s64 	%rd20, %rd18, %rd2;
	cvt.u32.u64 	%r569, %rd20;
	xor.b32  	%r570, %r569, -1429050551;
	mul.lo.s32 	%r571, %r570, 1099087573;
	{ .reg .b32 tmp; mov.b64 {tmp, %r572}, %rd20; }
	xor.b32  	%r573, %r572, -136515619;
	mul.lo.s32 	%r574, %r573, -1703105765;
	add.s32 	%r575, %r571, %r574;
	add.s32 	%r1241, %r575, 6615241;
	add.s32 	%r971, %r571, 123456789;
	st.local.v2.u32 	[%rd1], {%r1241, %r971};
	xor.b32  	%r970, %r571, 362436069;
	add.s32 	%r969, %r574, 521288629;
	st.local.v2.u32 	[%rd1+8], {%r970, %r969};
	xor.b32  	%r968, %r574, 88675123;
	add.s32 	%r967, %r571, 5783321;
	st.local.v2.u32 	[%rd1+16], {%r968, %r967};
	setp.eq.s32 	%p1, %r1247, 0;
	@%p1 bra 	$L__BB0_115;
	mov.b32 	%r954, 0;
	mov.u64 	%rd46, %rd2;
$L__BB0_2:
	mov.u64 	%rd3, %rd46;
	and.b64  	%rd4, %rd3, 3;
	setp.eq.s64 	%p2, %rd4, 0;
	@%p2 bra 	$L__BB0_114;
	mul.wide.u32 	%rd21, %r954, 3200;
	mov.u64 	%rd22, precalc_xorwow_matrix;
	add.s64 	%rd5, %rd22, %rd21;
	mov.b32 	%r967, 0;
	mov.u32 	%r968, %r967;
	mov.u32 	%r969, %r967;
	mov.u32 	%r970, %r967;
	mov.u32 	%r971, %r967;
	mov.u32 	%r960, %r967;
$L__BB0_4:
	mul.wide.u32 	%rd23, %r960, 4;
	add.s64 	%rd24, %rd1, %rd23;
	ld.local.u32 	%r21, [%rd24+4];
	shl.b32 	%r22, %r960, 5;
	mov.b32 	%r966, 0;
$L__BB0_5:
	.pragma "nounroll";
	shr.u32 	%r579, %r21, %r966;
	and.b32  	%r580, %r579, 1;
	setp.eq.b32 	%p3, %r580, 1;
	not.pred 	%p4, %p3;
	add.s32 	%r581, %r22, %r966;
	mul.lo.s32 	%r582, %r581, 5;
	mul.wide.u32 	%rd25, %r582, 4;
	add.s64 	%rd6, %rd5, %rd25;
	@%p4 bra 	$L__BB0_7;
	ld.global.u32 	%r583, [%rd6];
	xor.b32  	%r971, %r971, %r583;
	ld.global.u32 	%r584, [%rd6+4];
	xor.b32  	%r970, %r970, %r584;
	ld.global.u32 	%r585, [%rd6+8];
	xor.b32  	%r969, %r969, %r585;
	ld.global.u32 	%r586, [%rd6+12];
	xor.b32  	%r968, %r968, %r586;
	ld.global.u32 	%r587, [%rd6+16];
	xor.b32  	%r967, %r967, %r587;
$L__BB0_7:
	and.b32  	%r589, %r579, 2;
	setp.eq.s32 	%p5, %r589, 0;
	@%p5 bra 	$L__BB0_9;
	ld.global.u32 	%r590, [%rd6+20];
	xor.b32  	%r971, %r971, %r590;
	ld.global.u32 	%r591, [%rd6+24];
	xor.b32  	%r970, %r970, %r591;
	ld.global.u32 	%r592, [%rd6+28];
	xor.b32  	%r969, %r969, %r592;
	ld.global.u32 	%r593, [%rd6+32];
	xor.b32  	%r968, %r968, %r593;
	ld.global.u32 	%r594, [%rd6+36];
	xor.b32  	%r967, %r967, %r594;
$L__BB0_9:
	and.b32  	%r596, %r579, 4;
	setp.eq.s32 	%p6, %r596, 0;
	@%p6 bra 	$L__BB0_11;
	ld.global.u32 	%r597, [%rd6+40];
	xor.b32  	%r971, %r971, %r597;
	ld.global.u32 	%r598, [%rd6+44];
	xor.b32  	%r970, %r970, %r598;
	ld.global.u32 	%r599, [%rd6+48];
	xor.b32  	%r969, %r969, %r599;
	ld.global.u32 	%r600, [%rd6+52];
	xor.b32  	%r968, %r968, %r600;
	ld.global.u32 	%r601, [%rd6+56];
	xor.b32  	%r967, %r967, %r601;
$L__BB0_11:
	and.b32  	%r603, %r579, 8;
	setp.eq.s32 	%p7, %r603, 0;
	@%p7 bra 	$L__BB0_13;
	ld.global.u32 	%r604, [%rd6+60];
	xor.b32  	%r971, %r971, %r604;
	ld.global.u32 	%r605, [%rd6+64];
	xor.b32  	%r970, %r970, %r605;
	ld.global.u32 	%r606, [%rd6+68];
	xor.b32  	%r969, %r969, %r606;
	ld.global.u32 	%r607, [%rd6+72];
	xor.b32  	%r968, %r968, %r607;
	ld.global.u32 	%r608, [%rd6+76];
	xor.b32  	%r967, %r967, %r608;
$L__BB0_13:
	and.b32  	%r610, %r579, 16;
	setp.eq.s32 	%p8, %r610, 0;
	@%p8 bra 	$L__BB0_15;
	ld.global.u32 	%r611, [%rd6+80];
	xor.b32  	%r971, %r971, %r611;
	ld.global.u32 	%r612, [%rd6+84];
	xor.b32  	%r970, %r970, %r612;
	ld.global.u32 	%r613, [%rd6+88];
	xor.b32  	%r969, %r969, %r613;
	ld.global.u32 	%r614, [%rd6+92];
	xor.b32  	%r968, %r968, %r614;
	ld.global.u32 	%r615, [%rd6+96];
	xor.b32  	%r967, %r967, %r615;
$L__BB0_15:
	and.b32  	%r617, %r579, 32;
	setp.eq.s32 	%p9, %r617, 0;
	@%p9 bra 	$L__BB0_17;
	ld.global.u32 	%r618, [%rd6+100];
	xor.b32  	%r971, %r971, %r618;
	ld.global.u32 	%r619, [%rd6+104];
	xor.b32  	%r970, %r970, %r619;
	ld.global.u32 	%r620, [%rd6+108];
	xor.b32  	%r969, %r969, %r620;
	ld.global.u32 	%r621, [%rd6+112];
	xor.b32  	%r968, %r968, %r621;
	ld.global.u32 	%r622, [%rd6+116];
	xor.b32  	%r967, %r967, %r622;
$L__BB0_17:
	and.b32  	%r624, %r579, 64;
	setp.eq.s32 	%p10, %r624, 0;
	@%p10 bra 	$L__BB0_19;
	ld.global.u32 	%r625, [%rd6+120];
	xor.b32  	%r971, %r971, %r625;
	ld.global.u32 	%r626, [%rd6+124];
	xor.b32  	%r970, %r970, %r626;
	ld.global.u32 	%r627, [%rd6+128];
	xor.b32  	%r969, %r969, %r627;
	ld.global.u32 	%r628, [%rd6+132];
	xor.b32  	%r968, %r968, %r628;
	ld.global.u32 	%r629, [%rd6+136];
	xor.b32  	%r967, %r967, %r629;
$L__BB0_19:
	and.b32  	%r631, %r579, 128;
	setp.eq.s32 	%p11, %r631, 0;
	@%p11 bra 	$L__BB0_21;
	ld.global.u32 	%r632, [%rd6+140];
	xor.b32  	%r971, %r971, %r632;
	ld.global.u32 	%r633, [%rd6+144];
	xor.b32  	%r970, %r970, %r633;
	ld.global.u32 	%r634, [%rd6+148];
	xor.b32  	%r969, %r969, %r634;
	ld.global.u32 	%r635, [%rd6+152];
	xor.b32  	%r968, %r968, %r635;
	ld.global.u32 	%r636, [%rd6+156];
	xor.b32  	%r967, %r967, %r636;
$L__BB0_21:
	and.b32  	%r638, %r579, 256;
	setp.eq.s32 	%p12, %r638, 0;
	@%p12 bra 	$L__BB0_23;
	ld.global.u32 	%r639, [%rd6+160];
	xor.b32  	%r971, %r971, %r639;
	ld.global.u32 	%r640, [%rd6+164];
	xor.b32  	%r970, %r970, %r640;
	ld.global.u32 	%r641, [%rd6+168];
	xor.b32  	%r969, %r969, %r641;
	ld.global.u32 	%r642, [%rd6+172];
	xor.b32  	%r968, %r968, %r642;
	ld.global.u32 	%r643, [%rd6+176];
	xor.b32  	%r967, %r967, %r643;
$L__BB0_23:
	and.b32  	%r645, %r579, 512;
	setp.eq.s32 	%p13, %r645, 0;
	@%p13 bra 	$L__BB0_25;
	ld.global.u32 	%r646, [%rd6+180];
	xor.b32  	%r971, %r971, %r646;
	ld.global.u32 	%r647, [%rd6+184];
	xor.b32  	%r970, %r970, %r647;
	ld.global.u32 	%r648, [%rd6+188];
	xor.b32  	%r969, %r969, %r648;
	ld.global.u32 	%r649, [%rd6+192];
	xor.b32  	%r968, %r968, %r649;
	ld.global.u32 	%r650, [%rd6+196];
	xor.b32  	%r967, %r967, %r650;
$L__BB0_25:
	and.b32  	%r652, %r579, 1024;
	setp.eq.s32 	%p14, %r652, 0;
	@%p14 bra 	$L__BB0_27;
	ld.global.u32 	%r653, [%rd6+200];
	xor.b32  	%r971, %r971, %r653;
	ld.global.u32 	%r654, [%rd6+204];
	xor.b32  	%r970, %r970, %r654;
	ld.global.u32 	%r655, [%rd6+208];
	xor.b32  	%r969, %r969, %r655;
	ld.global.u32 	%r656, [%rd6+212];
	xor.b32  	%r968, %r968, %r656;
	ld.global.u32 	%r657, [%rd6+216];
	xor.b32  	%r967, %r967, %r657;
$L__BB0_27:
	and.b32  	%r659, %r579, 2048;
	setp.eq.s32 	%p15, %r659, 0;
	@%p15 bra 	$L__BB0_29;
	ld.global.u32 	%r660, [%rd6+220];
	xor.b32  	%r971, %r971, %r660;
	ld.global.u32 	%r661, [%rd6+224];
	xor.b32  	%r970, %r970, %r661;
	ld.global.u32 	%r662, [%rd6+228];
	xor.b32  	%r969, %r969, %r662;
	ld.global.u32 	%r663, [%rd6+232];
	xor.b32  	%r968, %r968, %r663;
	ld.global.u32 	%r664, [%rd6+236];
	xor.b32  	%r967, %r967, %r664;
$L__BB0_29:
	and.b32  	%r666, %r579, 4096;
	setp.eq.s32 	%p16, %r666, 0;
	@%p16 bra 	$L__BB0_31;
	ld.global.u32 	%r667, [%rd6+240];
	xor.b32  	%r971, %r971, %r667;
	ld.global.u32 	%r668, [%rd6+244];
	xor.b32  	%r970, %r970, %r668;
	ld.global.u32 	%r669, [%rd6+248];
	xor.b32  	%r969, %r969, %r669;
	ld.global.u32 	%r670, [%rd6+252];
	xor.b32  	%r968, %r968, %r670;
	ld.global.u32 	%r671, [%rd6+256];
	xor.b32  	%r967, %r967, %r671;
$L__BB0_31:
	and.b32  	%r673, %r579, 8192;
	setp.eq.s32 	%p17, %r673, 0;
	@%p17 bra 	$L__BB0_33;
	ld.global.u32 	%r674, [%rd6+260];
	xor.b32  	%r971, %r971, %r674;
	ld.global.u32 	%r675, [%rd6+264];
	xor.b32  	%r970, %r970, %r675;
	ld.global.u32 	%r676, [%rd6+268];
	xor.b32  	%r969, %r969, %r676;
	ld.global.u32 	%r677, [%rd6+272];
	xor.b32  	%r968, %r968, %r677;
	ld.global.u32 	%r678, [%rd6+276];
	xor.b32  	%r967, %r967, %r678;
$L__BB0_33:
	and.b32  	%r680, %r579, 16384;
	setp.eq.s32 	%p18, %r680, 0;
	@%p18 bra 	$L__BB0_35;
	ld.global.u32 	%r681, [%rd6+280];
	xor.b32  	%r971, %r971, %r681;
	ld.global.u32 	%r682, [%rd6+284];
	xor.b32  	%r970, %r970, %r682;
	ld.global.u32 	%r683, [%rd6+288];
	xor.b32  	%r969, %r969, %r683;
	ld.global.u32 	%r684, [%rd6+292];
	xor.b32  	%r968, %r968, %r684;
	ld.global.u32 	%r685, [%rd6+296];
	xor.b32  	%r967, %r967, %r685;
$L__BB0_35:
	and.b32  	%r687, %r579, 32768;
	setp.eq.s32 	%p19, %r687, 0;
	@%p19 bra 	$L__BB0_37;
	ld.global.u32 	%r688, [%rd6+300];
	xor.b32  	%r971, %r971, %r688;
	ld.global.u32 	%r689, [%rd6+304];
	xor.b32  	%r970, %r970, %r689;
	ld.global.u32 	%r690, [%rd6+308];
	xor.b32  	%r969, %r969, %r690;
	ld.global.u32 	%r691, [%rd6+312];
	xor.b32  	%r968, %r968, %r691;
	ld.global.u32 	%r692, [%rd6+316];
	xor.b32  	%r967, %r967, %r692;
$L__BB0_37:
	add.s32 	%r966, %r966, 16;
	setp.ne.s32 	%p20, %r966, 32;
	@%p20 bra 	$L__BB0_5;
	mad.lo.s32 	%r693, %r960, -31, %r22;
	add.s32 	%r960, %r693, 1;
	setp.ne.s32 	%p21, %r960, 5;
	@%p21 bra 	$L__BB0_4;
	st.local.u32 	[%rd1+4], %r971;
	st.local.v2.u32 	[%rd1+8], {%r970, %r969};
	st.local.v2.u32 	[%rd1+16], {%r968, %r967};
	setp.eq.s64 	%p22, %rd4, 1;
	@%p22 bra 	$L__BB0_114;
	mov.b32 	%r967, 0;
	mov.u32 	%r968, %r967;
	mov.u32 	%r969, %r967;
	mov.u32 	%r970, %r967;
	mov.u32 	%r971, %r967;
	mov.u32 	%r1052, %r967;
$L__BB0_41:
	mul.wide.u32 	%rd26, %r1052, 4;
	add.s64 	%rd27, %rd1, %rd26;
	ld.local.u32 	%r197, [%rd27+4];
	shl.b32 	%r198, %r1052, 5;
	mov.b32 	%r1058, 0;
$L__BB0_42:
	.pragma "nounroll";
	shr.u32 	%r696, %r197, %r1058;
	and.b32  	%r697, %r696, 1;
	setp.eq.b32 	%p23, %r697, 1;
	not.pred 	%p24, %p23;
	add.s32 	%r698, %r198, %r1058;
	mul.lo.s32 	%r699, %r698, 5;
	mul.wide.u32 	%rd28, %r699, 4;
	add.s64 	%rd7, %rd5, %rd28;
	@%p24 bra 	$L__BB0_44;
	ld.global.u32 	%r700, [%rd7];
	xor.b32  	%r971, %r971, %r700;
	ld.global.u32 	%r701, [%rd7+4];
	xor.b32  	%r970, %r970, %r701;
	ld.global.u32 	%r702, [%rd7+8];
	xor.b32  	%r969, %r969, %r702;
	ld.global.u32 	%r703, [%rd7+12];
	xor.b32  	%r968, %r968, %r703;
	ld.global.u32 	%r704, [%rd7+16];
	xor.b32  	%r967, %r967, %r704;
$L__BB0_44:
	and.b32  	%r706, %r696, 2;
	setp.eq.s32 	%p25, %r706, 0;
	@%p25 bra 	$L__BB0_46;
	ld.global.u32 	%r707, [%rd7+20];
	xor.b32  	%r971, %r971, %r707;
	ld.global.u32 	%r708, [%rd7+24];
	xor.b32  	%r970, %r970, %r708;
	ld.global.u32 	%r709, [%rd7+28];
	xor.b32  	%r969, %r969, %r709;
	ld.global.u32 	%r710, [%rd7+32];
	xor.b32  	%r968, %r968, %r710;
	ld.global.u32 	%r711, [%rd7+36];
	xor.b32  	%r967, %r967, %r711;
$L__BB0_46:
	and.b32  	%r713, %r696, 4;
	setp.eq.s32 	%p26, %r713, 0;
	@%p26 bra 	$L__BB0_48;
	ld.global.u32 	%r714, [%rd7+40];
	xor.b32  	%r971, %r971, %r714;
	ld.global.u32 	%r715, [%rd7+44];
	xor.b32  	%r970, %r970, %r715;
	ld.global.u32 	%r716, [%rd7+48];
	xor.b32  	%r969, %r969, %r716;
	ld.global.u32 	%r717, [%rd7+52];
	xor.b32  	%r968, %r968, %r717;
	ld.global.u32 	%r718, [%rd7+56];
	xor.b32  	%r967, %r967, %r718;
$L__BB0_48:
	and.b32  	%r720, %r696, 8;
	setp.eq.s32 	%p27, %r720, 0;
	@%p27 bra 	$L__BB0_50;
	ld.global.u32 	%r721, [%rd7+60];
	xor.b32  	%r971, %r971, %r721;
	ld.global.u32 	%r722, [%rd7+64];
	xor.b32  	%r970, %r970, %r722;
	ld.global.u32 	%r723, [%rd7+68];
	xor.b32  	%r969, %r969, %r723;
	ld.global.u32 	%r724, [%rd7+72];
	xor.b32  	%r968, %r968, %r724;
	ld.global.u32 	%r725, [%rd7+76];
	xor.b32  	%r967, %r967, %r725;
$L__BB0_50:
	and.b32  	%r727, %r696, 16;
	setp.eq.s32 	%p28, %r727, 0;
	@%p28 bra 	$L__BB0_52;
	ld.global.u32 	%r728, [%rd7+80];
	xor.b32  	%r971, %r971, %r728;
	ld.global.u32 	%r729, [%rd7+84];
	xor.b32  	%r970, %r970, %r729;
	ld.global.u32 	%r730, [%rd7+88];
	xor.b32  	%r969, %r969, %r730;
	ld.global.u32 	%r731, [%rd7+92];
	xor.b32  	%r968, %r968, %r731;
	ld.global.u32 	%r732, [%rd7+96];
	xor.b32  	%r967, %r967, %r732;
$L__BB0_52:
	and.b32  	%r734, %r696, 32;
	setp.eq.s32 	%p29, %r734, 0;
	@%p29 bra 	$L__BB0_54;
	ld.global.u32 	%r735, [%rd7+100];
	xor.b32  	%r971, %r971, %r735;
	ld.global.u32 	%r736, [%rd7+104];
	xor.b32  	%r970, %r970, %r736;
	ld.global.u32 	%r737, [%rd7+108];
	xor.b32  	%r969, %r969, %r737;
	ld.global.u32 	%r738, [%rd7+112];
	xor.b32  	%r968, %r968, %r738;
	ld.global.u32 	%r739, [%rd7+116];
	xor.b32  	%r967, %r967, %r739;
$L__BB0_54:
	and.b32  	%r741, %r696, 64;
	setp.eq.s32 	%p30, %r741, 0;
	@%p30 bra 	$L__BB0_56;
	ld.global.u32 	%r742, [%rd7+120];
	xor.b32  	%r971, %r971, %r742;
	ld.global.u32 	%r743, [%rd7+124];
	xor.b32  	%r970, %r970, %r743;
	ld.global.u32 	%r744, [%rd7+128];
	xor.b32  	%r969, %r969, %r744;
	ld.global.u32 	%r745, [%rd7+132];
	xor.b32  	%r968, %r968, %r745;
	ld.global.u32 	%r746, [%rd7+136];
	xor.b32  	%r967, %r967, %r746;
$L__BB0_56:
	and.b32  	%r748, %r696, 128;
	setp.eq.s32 	%p31, %r748, 0;
	@%p31 bra 	$L__BB0_58;
	ld.global.u32 	%r749, [%rd7+140];
	xor.b32  	%r971, %r971, %r749;
	ld.global.u32 	%r750, [%rd7+144];
	xor.b32  	%r970, %r970, %r750;
	ld.global.u32 	%r751, [%rd7+148];
	xor.b32  	%r969, %r969, %r751;
	ld.global.u32 	%r752, [%rd7+152];
	xor.b32  	%r968, %r968, %r752;
	ld.global.u32 	%r753, [%rd7+156];
	xor.b32  	%r967, %r967, %r753;
$L__BB0_58:
	and.b32  	%r755, %r696, 256;
	setp.eq.s32 	%p32, %r755, 0;
	@%p32 bra 	$L__BB0_60;
	ld.global.u32 	%r756, [%rd7+160];
	xor.b32  	%r971, %r971, %r756;
	ld.global.u32 	%r757, [%rd7+164];
	xor.b32  	%r970, %r970, %r757;
	ld.global.u32 	%r758, [%rd7+168];
	xor.b32  	%r969, %r969, %r758;
	ld.global.u32 	%r759, [%rd7+172];
	xor.b32  	%r968, %r968, %r759;
	ld.global.u32 	%r760, [%rd7+176];
	xor.b32  	%r967, %r967, %r760;
$L__BB0_60:
	and.b32  	%r762, %r696, 512;
	setp.eq.s32 	%p33, %r762, 0;
	@%p33 bra 	$L__BB0_62;
	ld.global.u32 	%r763, [%rd7+180];
	xor.b32  	%r971, %r971, %r763;
	ld.global.u32 	%r764, [%rd7+184];
	xor.b32  	%r970, %r970, %r764;
	ld.global.u32 	%r765, [%rd7+188];
	xor.b32  	%r969, %r969, %r765;
	ld.global.u32 	%r766, [%rd7+192];
	xor.b32  	%r968, %r968, %r766;
	ld.global.u32 	%r767, [%rd7+196];
	xor.b32  	%r967, %r967, %r767;
$L__BB0_62:
	and.b32  	%r769, %r696, 1024;
	setp.eq.s32 	%p34, %r769, 0;
	@%p34 bra 	$L__BB0_64;
	ld.global.u32 	%r770, [%rd7+200];
	xor.b32  	%r971, %r971, %r770;
	ld.global.u32 	%r771, [%rd7+204];
	xor.b32  	%r970, %r970, %r771;
	ld.global.u32 	%r772, [%rd7+208];
	xor.b32  	%r969, %r969, %r772;
	ld.global.u32 	%r773, [%rd7+212];
	xor.b32  	%r968, %r968, %r773;
	ld.global.u32 	%r774, [%rd7+216];
	xor.b32  	%r967, %r967, %r774;
$L__BB0_64:
	and.b32  	%r776, %r696, 2048;
	setp.eq.s32 	%p35, %r776, 0;
	@%p35 bra 	$L__BB0_66;
	ld.global.u32 	%r777, [%rd7+220];
	xor.b32  	%r971, %r971, %r777;
	ld.global.u32 	%r778, [%rd7+224];
	xor.b32  	%r970, %r970, %r778;
	ld.global.u32 	%r779, [%rd7+228];
	xor.b32  	%r969, %r969, %r779;
	ld.global.u32 	%r780, [%rd7+232];
	xor.b32  	%r968, %r968, %r780;
	ld.global.u32 	%r781, [%rd7+236];
	xor.b32  	%r967, %r967, %r781;
$L__BB0_66:
	and.b32  	%r783, %r696, 4096;
	setp.eq.s32 	%p36, %r783, 0;
	@%p36 bra 	$L__BB0_68;
	ld.global.u32 	%r784, [%rd7+240];
	xor.b32  	%r971, %r971, %r784;
	ld.global.u32 	%r785, [%rd7+244];
	xor.b32  	%r970, %r970, %r785;
	ld.global.u32 	%r786, [%rd7+248];
	xor.b32  	%r969, %r969, %r786;
	ld.global.u32 	%r787, [%rd7+252];
	xor.b32  	%r968, %r968, %r787;
	ld.global.u32 	%r788, [%rd7+256];
	xor.b32  	%r967, %r967, %r788;
$L__BB0_68:
	and.b32  	%r790, %r696, 8192;
	setp.eq.s32 	%p37, %r790, 0;
	@%p37 bra 	$L__BB0_70;
	ld.global.u32 	%r791, [%rd7+260];
	xor.b32  	%r971, %r971, %r791;
	ld.global.u32 	%r792, [%rd7+264];
	xor.b32  	%r970, %r970, %r792;
	ld.global.u32 	%r793, [%rd7+268];
	xor.b32  	%r969, %r969, %r793;
	ld.global.u32 	%r794, [%rd7+272];
	xor.b32  	%r968, %r968, %r794;
	ld.global.u32 	%r795, [%rd7+276];
	xor.b32  	%r967, %r967, %r795;
$L__BB0_70:
	and.b32  	%r797, %r696, 16384;
	setp.eq.s32 	%p38, %r797, 0;
	@%p38 bra 	$L__BB0_72;
	ld.global.u32 	%r798, [%rd7+280];
	xor.b32  	%r971, %r971, %r798;
	ld.global.u32 	%r799, [%rd7+284];
	xor.b32  	%r970, %r970, %r799;
	ld.global.u32 	%r800, [%rd7+288];
	xor.b32  	%r969, %r969, %r800;
	ld.global.u32 	%r801, [%rd7+292];
	xor.b32  	%r968, %r968, %r801;
	ld.global.u32 	%r802, [%rd7+296];
	xor.b32  	%r967, %r967, %r802;
$L__BB0_72:
	and.b32  	%r804, %r696, 32768;
	setp.eq.s32 	%p39, %r804, 0;
	@%p39 bra 	$L__BB0_74;
	ld.global.u32 	%r805, [%rd7+300];
	xor.b32  	%r971, %r971, %r805;
	ld.global.u32 	%r806, [%rd7+304];
	xor.b32  	%r970, %r970, %r806;
	ld.global.u32 	%r807, [%rd7+308];
	xor.b32  	%r969, %r969, %r807;
	ld.global.u32 	%r808, [%rd7+312];
	xor.b32  	%r968, %r968, %r808;
	ld.global.u32 	%r809, [%rd7+316];
	xor.b32  	%r967, %r967, %r809;
$L__BB0_74:
	add.s32 	%r1058, %r1058, 16;
	setp.ne.s32 	%p40, %r1058, 32;
	@%p40 bra 	$L__BB0_42;
	mad.lo.s32 	%r810, %r1052, -31, %r198;
	add.s32 	%r1052, %r810, 1;
	setp.ne.s32 	%p41, %r1052, 5;
	@%p41 bra 	$L__BB0_41;
	st.local.u32 	[%rd1+4], %r971;
	st.local.v2.u32 	[%rd1+8], {%r970, %r969};
	st.local.v2.u32 	[%rd1+16], {%r968, %r967};
	setp.ne.s64 	%p42, %rd4, 3;
	@%p42 bra 	$L__BB0_114;
	mov.b32 	%r967, 0;
	mov.u32 	%r968, %r967;
	mov.u32 	%r969, %r967;
	mov.u32 	%r970, %r967;
	mov.u32 	%r971, %r967;
	mov.u32 	%r1144, %r967;
$L__BB0_78:
	mul.wide.u32 	%rd29, %r1144, 4;
	add.s64 	%rd30, %rd1, %rd29;
	ld.local.u32 	%r373, [%rd30+4];
	shl.b32 	%r374, %r1144, 5;
	mov.b32 	%r1150, 0;
$L__BB0_79:
	.pragma "nounroll";
	shr.u32 	%r813, %r373, %r1150;
	and.b32  	%r814, %r813, 1;
	setp.eq.b32 	%p43, %r814, 1;
	not.pred 	%p44, %p43;
	add.s32 	%r815, %r374, %r1150;
	mul.lo.s32 	%r816, %r815, 5;
	mul.wide.u32 	%rd31, %r816, 4;
	add.s64 	%rd8, %rd5, %rd31;
	@%p44 bra 	$L__BB0_81;
	ld.global.u32 	%r817, [%rd8];
	xor.b32  	%r971, %r971, %r817;
	ld.global.u32 	%r818, [%rd8+4];
	xor.b32  	%r970, %r970, %r818;
	ld.global.u32 	%r819, [%rd8+8];
	xor.b32  	%r969, %r969, %r819;
	ld.global.u32 	%r820, [%rd8+12];
	xor.b32  	%r968, %r968, %r820;
	ld.global.u32 	%r821, [%rd8+16];
	xor.b32  	%r967, %r967, %r821;
$L__BB0_81:
	and.b32  	%r823, %r813, 2;
	setp.eq.s32 	%p45, %r823, 0;
	@%p45 bra 	$L__BB0_83;
	ld.global.u32 	%r824, [%rd8+20];
	xor.b32  	%r971, %r971, %r824;
	ld.global.u32 	%r825, [%rd8+24];
	xor.b32  	%r970, %r970, %r825;
	ld.global.u32 	%r826, [%rd8+28];
	xor.b32  	%r969, %r969, %r826;
	ld.global.u32 	%r827, [%rd8+32];
	xor.b32  	%r968, %r968, %r827;
	ld.global.u32 	%r828, [%rd8+36];
	xor.b32  	%r967, %r967, %r828;
$L__BB0_83:
	and.b32  	%r830, %r813, 4;
	setp.eq.s32 	%p46, %r830, 0;
	@%p46 bra 	$L__BB0_85;
	ld.global.u32 	%r831, [%rd8+40];
	xor.b32  	%r971, %r971, %r831;
	ld.global.u32 	%r832, [%rd8+44];
	xor.b32  	%r970, %r970, %r832;
	ld.global.u32 	%r833, [%rd8+48];
	xor.b32  	%r969, %r969, %r833;
	ld.global.u32 	%r834, [%rd8+52];
	xor.b32  	%r968, %r968, %r834;
	ld.global.u32 	%r835, [%rd8+56];
	xor.b32  	%r967, %r967, %r835;
$L__BB0_85:
	and.b32  	%r837, %r813, 8;
	setp.eq.s32 	%p47, %r837, 0;
	@%p47 bra 	$L__BB0_87;
	ld.global.u32 	%r838, [%rd8+60];
	xor.b32  	%r971, %r971, %r838;
	ld.global.u32 	%r839, [%rd8+64];
	xor.b32  	%r970, %r970, %r839;
	ld.global.u32 	%r840, [%rd8+68];
	xor.b32  	%r969, %r969, %r840;
	ld.global.u32 	%r841, [%rd8+72];
	xor.b32  	%r968, %r968, %r841;
	ld.global.u32 	%r842, [%rd8+76];
	xor.b32  	%r967, %r967, %r842;
$L__BB0_87:
	and.b32  	%r844, %r813, 16;
	setp.eq.s32 	%p48, %r844, 0;
	@%p48 bra 	$L__BB0_89;
	ld.global.u32 	%r845, [%rd8+80];
	xor.b32  	%r971, %r971, %r845;
	ld.global.u32 	%r846, [%rd8+84];
	xor.b32  	%r970, %r970, %r846;
	ld.global.u32 	%r847, [%rd8+88];
	xor.b32  	%r969, %r969, %r847;
	ld.global.u32 	%r848, [%rd8+92];
	xor.b32  	%r968, %r968, %r848;
	ld.global.u32 	%r849, [%rd8+96];
	xor.b32  	%r967, %r967, %r849;
$L__BB0_89:
	and.b32  	%r851, %r813, 32;
	setp.eq.s32 	%p49, %r851, 0;
	@%p49 bra 	$L__BB0_91;
	ld.global.u32 	%r852, [%rd8+100];
	xor.b32  	%r971, %r971, %r852;
	ld.global.u32 	%r853, [%rd8+104];
	xor.b32  	%r970, %r970, %r853;
	ld.global.u32 	%r854, [%rd8+108];
	xor.b32  	%r969, %r969, %r854;
	ld.global.u32 	%r855, [%rd8+112];
	xor.b32  	%r968, %r968, %r855;
	ld.global.u32 	%r856, [%rd8+116];
	xor.b32  	%r967, %r967, %r856;
$L__BB0_91:
	and.b32  	%r858, %r813, 64;
	setp.eq.s32 	%p50, %r858, 0;
	@%p50 bra 	$L__BB0_93;
	ld.global.u32 	%r859, [%rd8+120];
	xor.b32  	%r971, %r971, %r859;
	ld.global.u32 	%r860, [%rd8+124];
	xor.b32  	%r970, %r970, %r860;
	ld.global.u32 	%r861, [%rd8+128];
	xor.b32  	%r969, %r969, %r861;
	ld.global.u32 	%r862, [%rd8+132];
	xor.b32  	%r968, %r968, %r862;
	ld.global.u32 	%r863, [%rd8+136];
	xor.b32  	%r967, %r967, %r863;
$L__BB0_93:
	and.b32  	%r865, %r813, 128;
	setp.eq.s32 	%p51, %r865, 0;
	@%p51 bra 	$L__BB0_95;
	ld.global.u32 	%r866, [%rd8+140];
	xor.b32  	%r971, %r971, %r866;
	ld.global.u32 	%r867, [%rd8+144];
	xor.b32  	%r970, %r970, %r867;
	ld.global.u32 	%r868, [%rd8+148];
	xor.b32  	%r969, %r969, %r868;
	ld.global.u32 	%r869, [%rd8+152];
	xor.b32  	%r968, %r968, %r869;
	ld.global.u32 	%r870, [%rd8+156];
	xor.b32  	%r967, %r967, %r870;
$L__BB0_95:
	and.b32  	%r872, %r813, 256;
	setp.eq.s32 	%p52, %r872, 0;
	@%p52 bra 	$L__BB0_97;
	ld.global.u32 	%r873, [%rd8+160];
	xor.b32  	%r971, %r971, %r873;
	ld.global.u32 	%r874, [%rd8+164];
	xor.b32  	%r970, %r970, %r874;
	ld.global.u32 	%r875, [%rd8+168];
	xor.b32  	%r969, %r969, %r875;
	ld.global.u32 	%r876, [%rd8+172];
	xor.b32  	%r968, %r968, %r876;
	ld.global.u32 	%r877, [%rd8+176];
	xor.b32  	%r967, %r967, %r877;
$L__BB0_97:
	and.b32  	%r879, %r813, 512;
	setp.eq.s32 	%p53, %r879, 0;
	@%p53 bra 	$L__BB0_99;
	ld.global.u32 	%r880, [%rd8+180];
	xor.b32  	%r971, %r971, %r880;
	ld.global.u32 	%r881, [%rd8+184];
	xor.b32  	%r970, %r970, %r881;
	ld.global.u32 	%r882, [%rd8+188];
	xor.b32  	%r969, %r969, %r882;
	ld.global.u32 	%r883, [%rd8+192];
	xor.b32  	%r968, %r968, %r883;
	ld.global.u32 	%r884, [%rd8+196];
	xor.b32  	%r967, %r967, %r884;
$L__BB0_99:
	and.b32  	%r886, %r813, 1024;
	setp.eq.s32 	%p54, %r886, 0;
	@%p54 bra 	$L__BB0_101;
	ld.global.u32 	%r887, [%rd8+200];
	xor.b32  	%r971, %r971, %r887;
	ld.global.u32 	%r888, [%rd8+204];
	xor.b32  	%r970, %r970, %r888;
	ld.global.u32 	%r889, [%rd8+208];
	xor.b32  	%r969, %r969, %r889;
	ld.global.u32 	%r890, [%rd8+212];
	xor.b32  	%r968, %r968, %r890;
	ld.global.u32 	%r891, [%rd8+216];
	xor.b32  	%r967, %r967, %r891;
$L__BB0_101:
	and.b32  	%r893, %r813, 2048;
	setp.eq.s32 	%p55, %r893, 0;
	@%p55 bra 	$L__BB0_103;
	ld.global.u32 	%r894, [%rd8+220];
	xor.b32  	%r971, %r971, %r894;
	ld.global.u32 	%r895, [%rd8+224];
	xor.b32  	%r970, %r970, %r895;
	ld.global.u32 	%r896, [%rd8+228];
	xor.b32  	%r969, %r969, %r896;
	ld.global.u32 	%r897, [%rd8+232];
	xor.b32  	%r968, %r968, %r897;
	ld.global.u32 	%r898, [%rd8+236];
	xor.b32  	%r967, %r967, %r898;
$L__BB0_103:
	and.b32  	%r900, %r813, 4096;
	setp.eq.s32 	%p56, %r900, 0;
	@%p56 bra 	$L__BB0_105;
	ld.global.u32 	%r901, [%rd8+240];
	xor.b32  	%r971, %r971, %r901;
	ld.global.u32 	%r902, [%rd8+244];
	xor.b32  	%r970, %r970, %r902;
	ld.global.u32 	%r903, [%rd8+248];
	xor.b32  	%r969, %r969, %r903;
	ld.global.u32 	%r904, [%rd8+252];
	xor.b32  	%r968, %r968, %r904;
	ld.global.u32 	%r905, [%rd8+256];
	xor.b32  	%r967, %r967, %r905;
$L__BB0_105:
	and.b32  	%r907, %r813, 8192;
	setp.eq.s32 	%p57, %r907, 0;
	@%p57 bra 	$L__BB0_107;
	ld.global.u32 	%r908, [%rd8+260];
	xor.b32  	%r971, %r971, %r908;
	ld.global.u32 	%r909, [%rd8+264];
	xor.b32  	%r970, %r970, %r909;
	ld.global.u32 	%r910, [%rd8+268];
	xor.b32  	%r969, %r969, %r910;
	ld.global.u32 	%r911, [%rd8+272];
	xor.b32  	%r968, %r968, %r911;
	ld.global.u32 	%r912, [%rd8+276];
	xor.b32  	%r967, %r967, %r912;
$L__BB0_107:
	and.b32  	%r914, %r813, 16384;
	setp.eq.s32 	%p58, %r914, 0;
	@%p58 bra 	$L__BB0_109;
	ld.global.u32 	%r915, [%rd8+280];
	xor.b32  	%r971, %r971, %r915;
	ld.global.u32 	%r916, [%rd8+284];
	xor.b32  	%r970, %r970, %r916;
	ld.global.u32 	%r917, [%rd8+288];
	xor.b32  	%r969, %r969, %r917;
	ld.global.u32 	%r918, [%rd8+292];
	xor.b32  	%r968, %r968, %r918;
	ld.global.u32 	%r919, [%rd8+296];
	xor.b32  	%r967, %r967, %r919;
$L__BB0_109:
	and.b32  	%r921, %r813, 32768;
	setp.eq.s32 	%p59, %r921, 0;
	@%p59 bra 	$L__BB0_111;
	ld.global.u32 	%r922, [%rd8+300];
	xor.b32  	%r971, %r971, %r922;
	ld.global.u32 	%r923, [%rd8+304];
	xor.b32  	%r970, %r970, %r923;
	ld.global.u32 	%r924, [%rd8+308];
	xor.b32  	%r969, %r969, %r924;
	ld.global.u32 	%r925, [%rd8+312];
	xor.b32  	%r968, %r968, %r925;
	ld.global.u32 	%r926, [%rd8+316];
	xor.b32  	%r967, %r967, %r926;
$L__BB0_111:
	add.s32 	%r1150, %r1150, 16;
	setp.ne.s32 	%p60, %r1150, 32;
	@%p60 bra 	$L__BB0_79;
	mad.lo.s32 	%r927, %r1144, -31, %r374;
	add.s32 	%r1144, %r927, 1;
	setp.ne.s32 	%p61, %r1144, 5;
	@%p61 bra 	$L__BB0_78;
	st.local.u32 	[%rd1+4], %r971;
	st.local.v2.u32 	[%rd1+8], {%r970, %r969};
	st.local.v2.u32 	[%rd1+16], {%r968, %r967};
$L__BB0_114:
	shr.u64 	%rd46, %rd3, 2;
	add.s32 	%r954, %r954, 1;
	setp.gt.u64 	%p62, %rd3, 3;
	@%p62 bra 	$L__BB0_2;
$L__BB0_115:
	setp.ge.s32 	%p63, %r1247, %r566;
	@%p63 bra 	$L__BB0_121;
	ld.param.u64 	%rd45, [_Z19generate_random_hexmmi_param_1];
	ld.param.u64 	%rd43, [_Z19generate_random_hexmmi_param_0];
	sub.s64 	%rd32, %rd45, %rd43;
	add.s64 	%rd10, %rd32, 1;
	mov.u32 	%r928, %nctaid.x;
	mul.lo.s32 	%r554, %r1, %r928;
	add.u64 	%rd33, %SP, 48;
	add.u64 	%rd11, %SPL, 48;
	mov.u64 	%rd40, $str;
$L__BB0_117:
	mov.u32 	%r558, %r969;
	mov.u32 	%r557, %r968;
	mov.u32 	%r969, %r967;
	shr.u32 	%r929, %r971, 2;
	xor.b32  	%r930, %r929, %r971;
	shl.b32 	%r931, %r969, 4;
	shl.b32 	%r932, %r930, 1;
	xor.b32  	%r933, %r932, %r931;
	xor.b32  	%r934, %r933, %r930;
	xor.b32  	%r968, %r934, %r969;
	add.s32 	%r935, %r1241, %r968;
	add.s32 	%r936, %r935, 362437;
	cvt.u64.u32 	%rd34, %r936;
	shl.b64 	%rd35, %rd34, 32;
	shr.u32 	%r937, %r970, 2;
	xor.b32  	%r938, %r937, %r970;
	shl.b32 	%r939, %r968, 4;
	shl.b32 	%r940, %r938, 1;
	xor.b32  	%r941, %r940, %r939;
	xor.b32  	%r942, %r941, %r938;
	xor.b32  	%r967, %r942, %r968;
	add.s32 	%r1241, %r1241, 724874;
	add.s32 	%r943, %r967, %r1241;
	cvt.u64.u32 	%rd36, %r943;
	or.b64  	%rd12, %rd35, %rd36;
	or.b64  	%rd37, %rd35, %rd10;
	and.b64  	%rd38, %rd37, -4294967296;
	setp.ne.s64 	%p64, %rd38, 0;
	@%p64 bra 	$L__BB0_119;
	cvt.u32.u64 	%r944, %rd10;
	cvt.u32.u64 	%r945, %rd12;
	rem.u32 	%r946, %r945, %r944;
	cvt.u64.u32 	%rd47, %r946;
	bra.uni 	$L__BB0_120;
$L__BB0_119:
	rem.u64 	%rd47, %rd12, %rd10;
$L__BB0_120:
	ld.param.u64 	%rd44, [_Z19generate_random_hexmmi_param_0];
	add.s64 	%rd39, %rd47, %rd44;
	st.local.v2.u64 	[%rd11], {%rd2, %rd39};
	cvta.global.u64 	%rd41, %rd40;
	{ // callseq 0, 0
	.param .b64 param0;
	st.param.b64 	[param0], %rd41;
	.param .b64 param1;
	st.param.b64 	[param1], %rd33;
	.param .b32 retval0;
	call.uni (retval0), 
	vprintf, 
	(
	param0, 
	param1
	);
	ld.param.b32 	%r947, [retval0];
	} // callseq 0
	add.s32 	%r1247, %r1247, %r554;
	setp.lt.s32 	%p65, %r1247, %r566;
	mov.u32 	%r970, %r557;
	mov.u32 	%r971, %r558;
	@%p65 bra 	$L__BB0_117;
$L__BB0_121:
	ret;

}


// ===== COMPILED SASS (sm_100) =====

	.target	sm_100

	.elftype	@"ET_EXEC"


//--------------------- .note.nv.tkinfo           --------------------------
	.section	.note.nv.tkinfo,"",@"SHT_NOTE"
	.sectionflags	@"SHF_NOTE_NV_TKINFO"
	.tkinfo
        /*0018*/ 	.word	0x00000002
        /*0030*/ 	.string	""
        /*0030*/ 	.string	"ptxas"
        /*0030*/ 	.string	"Cuda compilation tools, release 13.0, V13.0.88"
        /*0030*/ 	.string	"Build cuda_13.0.r13.0/compiler.36424714_0"
        /*0030*/ 	.string	"-arch sm_100 -m 64 "



//--------------------- .note.nv.cuinfo           --------------------------
	.section	.note.nv.cuinfo,"",@"SHT_NOTE"
	.sectionflags	@"SHF_NOTE_NV_CUINFO"
        /*0018*/ 	.short	0x0002
        /*001a*/ 	.short	0x0064
        /*001c*/ 	.short	0x0082
	.zero		2


//--------------------- .nv.info                  --------------------------
	.section	.nv.info,"",@"SHT_CUDA_INFO"
	.align	4


	//----- nvinfo : EIATTR_REGCOUNT
	.align		4
        /*0000*/ 	.byte	0x04, 0x2f
        /*0002*/ 	.short	(.L_11 - .L_10)
	.align		4
.L_10:
        /*0004*/ 	.word	index@(_Z19generate_random_hexmmi)
        /*0008*/ 	.word	0x00000022


	//----- nvinfo : EIATTR_FRAME_SIZE
	.align		4
.L_11:
        /*000c*/ 	.byte	0x04, 0x11
        /*000e*/ 	.short	(.L_13 - .L_12)
	.align		4
.L_12:
        /*0010*/ 	.word	index@($__internal_0_$__cuda_sm20_rem_u64)
        /*0014*/ 	.word	0x00000040


	//----- nvinfo : EIATTR_FRAME_SIZE
	.align		4
.L_13:
        /*0018*/ 	.byte	0x04, 0x11
        /*001a*/ 	.short	(.L_15 - .L_14)
	.align		4
.L_14:
        /*001c*/ 	.word	index@(_Z19generate_random_hexmmi)
        /*0020*/ 	.word	0x00000040


	//----- nvinfo : EIATTR_MIN_STACK_SIZE
	.align		4
.L_15:
        /*0024*/ 	.byte	0x04, 0x12
        /*0026*/ 	.short	(.L_17 - .L_16)
	.align		4
.L_16:
        /*0028*/ 	.word	index@(_Z19generate_random_hexmmi)
        /*002c*/ 	.word	0x00000040
.L_17:


//--------------------- .nv.compat                --------------------------
	.section	.nv.compat,"",@"SHT_CUDA_COMPAT_INFO"
	.align	4
        /*0000*/ 	.byte	0x02, 0x09, 0x00, 0x00, 0x02, 0x02, 0x01, 0x00, 0x02, 0x05, 0x05, 0x00, 0x03, 0x07, 0x01, 0x01
        /*0010*/ 	.byte	0x02, 0x03, 0x00, 0x00, 0x02, 0x06, 0x01, 0x00, 0x04, 0x0b, 0x08, 0x00, 0x09, 0x00, 0x00, 0x00
        /*0020*/ 	.byte	0x00, 0x00, 0x00, 0x00


//--------------------- .nv.info._Z19generate_random_hexmmi --------------------------
	.section	.nv.info._Z19generate_random_hexmmi,"",@"SHT_CUDA_INFO"
	.sectionflags	@""
	.align	4


	//----- nvinfo : EIATTR_CUDA_API_VERSION
	.align		4
        /*0000*/ 	.byte	0x04, 0x37
        /*0002*/ 	.short	(.L_19 - .L_18)
.L_18:
        /*0004*/ 	.word	0x00000082


	//----- nvinfo : EIATTR_KPARAM_INFO
	.align		4
.L_19:
        /*0008*/ 	.byte	0x04, 0x17
        /*000a*/ 	.short	(.L_21 - .L_20)
.L_20:
        /*000c*/ 	.word	0x00000000
        /*0010*/ 	.short	0x0002
        /*0012*/ 	.short	0x0010
        /*0014*/ 	.byte	0x00, 0xf0, 0x11, 0x00


	//----- nvinfo : EIATTR_KPARAM_INFO
	.align		4
.L_21:
        /*0018*/ 	.byte	0x04, 0x17
        /*001a*/ 	.short	(.L_23 - .L_22)
.L_22:
        /*001c*/ 	.word	0x00000000
        /*0020*/ 	.short	0x0001
        /*0022*/ 	.short	0x0008
        /*0024*/ 	.byte	0x00, 0xf0, 0x21, 0x00


	//----- nvinfo : EIATTR_KPARAM_INFO
	.align		4
.L_23:
        /*0028*/ 	.byte	0x04, 0x17
        /*002a*/ 	.short	(.L_25 - .L_24)
.L_24:
        /*002c*/ 	.word	0x00000000
        /*0030*/ 	.short	0x0000
        /*0032*/ 	.short	0x0000
        /*0034*/ 	.byte	0x00, 0xf0, 0x21, 0x00


	//----- nvinfo : EIATTR_SPARSE_MMA_MASK
	.align		4
.L_25:
        /*0038*/ 	.byte	0x03, 0x50
        /*003a*/ 	.short	0x0000


	//----- nvinfo : EIATTR_MAXREG_COUNT
	.align		4
        /*003c*/ 	.byte	0x03, 0x1b
        /*003e*/ 	.short	0x00ff


	//----- nvinfo : EIATTR_EXTERNS
	.align		4
        /*0040*/ 	.byte	0x04, 0x0f
        /*0042*/ 	.short	(.L_27 - .L_26)


	//   ....[0]....
	.align		4
.L_26:
        /*0044*/ 	.word	index@(vprintf)


	//----- nvinfo : EIATTR_MERCURY_ISA_VERSION
	.align		4
.L_27:
        /*0048*/ 	.byte	0x03, 0x5f
        /*004a*/ 	.short	0x0101


	//----- nvinfo : EIATTR_VRC_CTA_INIT_COUNT
	.align		4
        /*004c*/ 	.byte	0x02, 0x4a
	.zero		1
	.zero		1


	//----- nvinfo : EIATTR_SYSCALL_OFFSETS
	.align		4
        /*0050*/ 	.byte	0x04, 0x46
        /*0052*/ 	.short	(.L_29 - .L_28)


	//   ....[0]....
.L_28:
        /*0054*/ 	.word	0x00004300


	//----- nvinfo : EIATTR_EXIT_INSTR_OFFSETS
	.align		4
.L_29:
        /*0058*/ 	.byte	0x04, 0x1c
        /*005a*/ 	.short	(.L_31 - .L_30)


	//   ....[0]....
.L_30:
        /*005c*/ 	.word	0x00003e40


	//   ....[1]....
        /*0060*/ 	.word	0x00004350


	//----- nvinfo : EIATTR_CRS_STACK_SIZE
	.align		4
.L_31:
        /*0064*/ 	.byte	0x04, 0x1e
        /*0066*/ 	.short	(.L_33 - .L_32)
.L_32:
        /*0068*/ 	.word	0x00000000


	//----- nvinfo : EIATTR_CBANK_PARAM_SIZE
	.align		4
.L_33:
        /*006c*/ 	.byte	0x03, 0x19
        /*006e*/ 	.short	0x0014


	//----- nvinfo : EIATTR_PARAM_CBANK
	.align		4
        /*0070*/ 	.byte	0x04, 0x0a
        /*0072*/ 	.short	(.L_35 - .L_34)
	.align		4
.L_34:
        /*0074*/ 	.word	index@(.nv.constant0._Z19generate_random_hexmmi)
        /*0078*/ 	.short	0x0380
        /*007a*/ 	.short	0x0014


	//----- nvinfo : EIATTR_SW_WAR
	.align		4
.L_35:
        /*007c*/ 	.byte	0x04, 0x36
        /*007e*/ 	.short	(.L_37 - .L_36)
.L_36:
        /*0080*/ 	.word	0x00000008
.L_37:


//--------------------- .nv.callgraph             --------------------------
	.section	.nv.callgraph,"",@"SHT_CUDA_CALLGRAPH"
	.align	4
	.sectionentsize	8
	.align		4
        /*0000*/ 	.word	0x00000000
	.align		4
        /*0004*/ 	.word	0xffffffff
	.align		4
        /*0008*/ 	.word	index@(_Z19generate_random_hexmmi)
	.align		4
        /*000c*/ 	.word	index@(vprintf)
	.align		4
        /*0010*/ 	.word	0x00000000
	.align		4
        /*0014*/ 	.word	0xfffffffe
	.align		4
        /*0018*/ 	.word	0x00000000
	.align		4
        /*001c*/ 	.word	0xfffffffd
	.align		4
        /*0020*/ 	.word	0x00000000
	.align		4
        /*0024*/ 	.word	0xfffffffc


//--------------------- .nv.constant4             --------------------------
	.section	.nv.constant4,"a",@progbits
	.align	8
	.align		8
.nv.constant4:
        /*0000*/ 	.dword	vprintf
	.align		8
        /*0008*/ 	.dword	precalc_xorwow_matrix
	.align		8
        /*0010*/ 	.dword	precalc_xorwow_offset_matrix
	.align		8
        /*0018*/ 	.dword	mrg32k3aM1
	.align		8
        /*0020*/ 	.dword	mrg32k3aM2
	.align		8
        /*0028*/ 	.dword	mrg32k3aM1SubSeq
	.align		8
        /*0030*/ 	.dword	mrg32k3aM2SubSeq
	.align		8
        /*0038*/ 	.dword	mrg32k3aM1Seq
	.align		8
        /*0040*/ 	.dword	mrg32k3aM2Seq
	.align		8
        /*0048*/ 	.dword	$str


//--------------------- .nv.constant3             --------------------------
	.section	.nv.constant3,"a",@progbits
	.align	8
.nv.constant3:
	.type		__cr_lgamma_table,@object
	.size		__cr_lgamma_table,(.L_8 - __cr_lgamma_table)
__cr_lgamma_table:
        /*0000*/ 	.byte	0x00, 0x00, 0x00, 0x00, 0x00, 0x00, 0x00, 0x00, 0x00, 0x00, 0x00, 0x00, 0x00, 0x00, 0x00, 0x00
        /*0010*/ 	.byte	0xef, 0x39, 0xfa, 0xfe, 0x42, 0x2e, 0xe6, 0x3f, 0x02, 0x20, 0x2a, 0xfa, 0x0b, 0xab, 0xfc, 0x3f
        /*0020*/ 	.byte	0xf9, 0x2c, 0x92, 0x7c, 0xa7, 0x6c, 0x09, 0x40, 0xc9, 0x79, 0x44, 0x3c, 0x64, 0x26, 0x13, 0x40
        /*0030*/ 	.byte	0xca, 0x01, 0xcf, 0x3a, 0x27, 0x51, 0x1a, 0x40, 0x30, 0xcc, 0x2d, 0xf3, 0xe1, 0x0c, 0x21, 0x40
        /*0040*/ 	.byte	0x0d, 0xb7, 0xfc, 0x82, 0x8e, 0x35, 0x25, 0x40
.L_8:


//--------------------- .text._Z19generate_random_hexmmi --------------------------
	.section	.text._Z19generate_random_hexmmi,"ax",@progbits
	.align	128
        .global         _Z19generate_random_hexmmi
        .type           _Z19generate_random_hexmmi,@function
        .size           _Z19generate_random_hexmmi,(.L_x_17 - _Z19generate_random_hexmmi)
        .other          _Z19generate_random_hexmmi,@"STO_CUDA_ENTRY STV_DEFAULT"
_Z19generate_random_hexmmi:
.text._Z19generate_random_hexmmi:
[----:B------:R-:W0:Y:S01]  /*0000*/  LDC R1, c[0x0][0x37c] ;  /* 0x0000df00ff017b82 */ /* 0x000e220000000800 */
[----:B------:R-:W1:Y:S01]  /*0010*/  S2R R13, SR_TID.X ;  /* 0x00000000000d7919 */ /* 0x000e620000002100 */
[----:B------:R-:W2:Y:S06]  /*0020*/  LDCU UR6, c[0x0][0x2fc] ;  /* 0x00005f80ff0677ac */ /* 0x000eac0008000800 */
[----:B------:R-:W1:Y:S01]  /*0030*/  S2UR UR4, SR_CTAID.X ;  /* 0x00000000000479c3 */ /* 0x000e620000002500 */
[----:B0-----:R-:W-:Y:S02]  /*0040*/  VIADD R1, R1, 0xffffffc0 ;  /* 0xffffffc001017836 */ /* 0x001fe40000000000 */
[----:B------:R-:W-:-:S05]  /*0050*/  IMAD.MOV.U32 R25, RZ, RZ, RZ ;  /* 0x000000ffff197224 */ /* 0x000fca00078e00ff */
[----:B------:R-:W1:Y:S02]  /*0060*/  LDC R30, c[0x0][0x360] ;  /* 0x0000d800ff1e7b82 */ /* 0x000e640000000800 */
[----:B-1----:R-:W-:-:S04]  /*0070*/  IMAD R13, R30, UR4, R13 ;  /* 0x000000041e0d7c24 */ /* 0x002fc8000f8e020d */
[--C-:B------:R-:W-:Y:S02]  /*0080*/  IMAD.MOV.U32 R22, RZ, RZ, R13.reuse ;  /* 0x000000ffff167224 */ /* 0x100fe400078e000d */
[----:B------:R-:W-:Y:S01]  /*0090*/  IMAD.MOV.U32 R24, RZ, RZ, R13 ;  /* 0x000000ffff187224 */ /* 0x000fe200078e000d */
[----:B------:R-:W-:-:S06]  /*00a0*/  CS2R R2, SR_CLOCKLO ;  /* 0x0000000000027805 */ /* 0x000fcc0000015000 */
[C---:B------:R-:W-:Y:S01]  /*00b0*/  IADD3 R0, P0, PT, R13.reuse, R2, RZ ;  /* 0x000000020d007210 */ /* 0x040fe20007f1e0ff */
[----:B------:R-:W-:Y:S03]  /*00c0*/  BSSY.RECONVERGENT B0, `(.L_x_0) ;  /* 0x00003d5000007945 */ /* 0x000fe60003800200 */
[----:B------:R-:W-:Y:S01]  /*00d0*/  LOP3.LUT R0, R0, 0xaad26b49, RZ, 0x3c, !PT ;  /* 0xaad26b4900007812 */ /* 0x000fe200078e3cff */
[----:B------:R-:W-:Y:S01]  /*00e0*/  IMAD.X R2, RZ, RZ, R3, P0 ;  /* 0x000000ffff027224 */ /* 0x000fe200000e0603 */
[----:B------:R-:W-:-:S03]  /*00f0*/  ISETP.NE.AND P0, PT, R13, RZ, PT ;  /* 0x000000ff0d00720c */ /* 0x000fc60003f05270 */
[----:B------:R-:W-:Y:S01]  /*0100*/  IMAD R0, R0, 0x4182bed5, RZ ;  /* 0x4182bed500007824 */ /* 0x000fe200078e02ff */
[----:B------:R-:W-:-:S03]  /*0110*/  LOP3.LUT R2, R2, 0xf7dcefdd, RZ, 0x3c, !PT ;  /* 0xf7dcefdd02027812 */ /* 0x000fc600078e3cff */
[C---:B------:R-:W-:Y:S01]  /*0120*/  VIADD R5, R0.reuse, 0x583f19 ;  /* 0x00583f1900057836 */ /* 0x040fe20000000000 */
[----:B------:R-:W-:Y:S01]  /*0130*/  LOP3.LUT R18, R0, 0x159a55e5, RZ, 0x3c, !PT ;  /* 0x159a55e500127812 */ /* 0x000fe200078e3cff */
[----:B------:R-:W-:Y:S02]  /*0140*/  IMAD R3, R2, -0x658354e5, RZ ;  /* 0x9a7cab1b02037824 */ /* 0x000fe400078e02ff */
[C---:B------:R-:W-:Y:S02]  /*0150*/  VIADD R17, R0.reuse, 0x75bcd15 ;  /* 0x075bcd1500117836 */ /* 0x040fe40000000000 */
[C---:B------:R-:W-:Y:S01]  /*0160*/  VIADD R19, R3.reuse, 0x1f123bb5 ;  /* 0x1f123bb503137836 */ /* 0x040fe20000000000 */
[----:B------:R-:W-:Y:S02]  /*0170*/  IADD3 R16, PT, PT, R0, 0x64f0c9, R3 ;  /* 0x0064f0c900107810 */ /* 0x000fe40007ffe003 */
[----:B------:R-:W-:-:S03]  /*0180*/  LOP3.LUT R4, R3, 0x5491333, RZ, 0x3c, !PT ;  /* 0x0549133303047812 */ /* 0x000fc600078e3cff */
[----:B------:R0:W-:Y:S04]  /*0190*/  STL.128 [R1], R16 ;  /* 0x0000001001007387 */ /* 0x0001e80000100c00 */
[----:B------:R0:W-:Y:S01]  /*01a0*/  STL.64 [R1+0x10], R4 ;  /* 0x0000100401007387 */ /* 0x0001e20000100a00 */
[----:B--2---:R-:W-:Y:S05]  /*01b0*/  @!P0 BRA `(.L_x_1) ;  /* 0x0000003c00148947 */ /* 0x004fea0003800000 */
[----:B------:R-:W1:Y:S01]  /*01c0*/  LDC.64 R10, c[0x0][0x358] ;  /* 0x0000d600ff0a7b82 */ /* 0x000e620000000a00 */
[----:B------:R-:W-:-:S07]  /*01d0*/  CS2R R8, SRZ ;  /* 0x0000000000087805 */ /* 0x000fce000001ff00 */
.L_x_10:
[----:B------:R-:W-:Y:S01]  /*01e0*/  LOP3.LUT R0, R13, 0x3, RZ, 0xc0, !PT ;  /* 0x000000030d007812 */ /* 0x000fe200078ec0ff */
[----:B------:R-:W-:Y:S03]  /*01f0*/  BSSY.RECONVERGENT B1, `(.L_x_2) ;  /* 0x00003bb000017945 */ /* 0x000fe60003800200 */
[----:B------:R-:W-:-:S04]  /*0200*/  ISETP.NE.U32.AND P0, PT, R0, RZ, PT ;  /* 0x000000ff0000720c */ /* 0x000fc80003f05070 */
[----:B------:R-:W-:-:S13]  /*0210*/  ISETP.NE.AND.EX P0, PT, RZ, RZ, PT, P0 ;  /* 0x000000ffff00720c */ /* 0x000fda0003f05300 */
[----:B--2---:R-:W-:Y:S05]  /*0220*/  @!P0 BRA `(.L_x_3) ;  /* 0x0000003800dc8947 */ /* 0x004fea0003800000 */
[----:B------:R-:W2:Y:S01]  /*0230*/  LDC.64 R2, c[0x4][0x8] ;  /* 0x01000200ff027b82 */ /* 0x000ea20000000a00 */
[----:B------:R-:W-:Y:S01]  /*0240*/  IMAD.MOV.U32 R0, RZ, RZ, RZ ;  /* 0x000000ffff007224 */ /* 0x000fe200078e00ff */
[----:B0-----:R-:W-:Y:S02]  /*0250*/  CS2R R4, SRZ ;  /* 0x0000000000047805 */ /* 0x001fe4000001ff00 */
[----:B------:R-:W-:Y:S01]  /*0260*/  CS2R R18, SRZ ;  /* 0x0000000000127805 */ /* 0x000fe2000001ff00 */
[----:B------:R-:W-:Y:S02]  /*0270*/  IMAD.MOV.U32 R17, RZ, RZ, RZ ;  /* 0x000000ffff117224 */ /* 0x000fe400078e00ff */
[----:B--2---:R-:W-:-:S07]  /*0280*/  IMAD.WIDE.U32 R2, R9, 0xc80, R2 ;  /* 0x00000c8009027825 */ /* 0x004fce00078e0002 */
.L_x_5:
[----:B------:R-:W-:-:S06]  /*0290*/  IMAD R12, R0, 0x4, R1 ;  /* 0x00000004000c7824 */ /* 0x000fcc00078e0201 */
[----:B------:R-:W5:Y:S01]  /*02a0*/  LDL R12, [R12+0x4] ;  /* 0x000004000c0c7983 */ /* 0x000f620000100800 */
[----:B------:R-:W-:Y:S01]  /*02b0*/  IMAD.SHL.U32 R14, R0, 0x20, RZ ;  /* 0x00000020000e7824 */ /* 0x000fe200078e00ff */
[----:B------:R-:W-:-:S06]  /*02c0*/  UMOV UR4, URZ ;  /* 0x000000ff00047c82 */ /* 0x000fcc0008000000 */
.L_x_4:
[----:B-----5:R-:W-:-:S04]  /*02d0*/  SHF.R.U32.HI R21, RZ, UR4, R12 ;  /* 0x00000004ff157c19 */ /* 0x020fc8000801160c */
[----:B------:R-:W-:-:S04]  /*02e0*/  LOP3.LUT R6, R21, 0x1, RZ, 0xc0, !PT ;  /* 0x0000000115067812 */ /* 0x000fc800078ec0ff */
[----:B------:R-:W-:Y:S01]  /*02f0*/  ISETP.NE.U32.AND P0, PT, R6, 0x1, PT ;  /* 0x000000010600780c */ /* 0x000fe20003f05070 */
[----:B------:R-:W-:-:S04]  /*0300*/  VIADD R6, R14, UR4 ;  /* 0x000000040e067c36 */ /* 0x000fc80008000000 */
[----:B------:R-:W-:-:S04]  /*0310*/  IMAD R7, R6, 0x5, RZ ;  /* 0x0000000506077824 */ /* 0x000fc800078e02ff */
[----:B------:R-:W-:-:S04]  /*0320*/  IMAD.WIDE.U32 R6, R7, 0x4, R2 ;  /* 0x0000000407067825 */ /* 0x000fc800078e0002 */
[C---:B-1----:R-:W-:Y:S02]  /*0330*/  @!P0 R2UR UR8, R10.reuse ;  /* 0x000000000a0882ca */ /* 0x042fe400000e0000 */
[C---:B------:R-:W-:Y:S02]  /*0340*/  @!P0 R2UR UR9, R11.reuse ;  /* 0x000000000b0982ca */ /* 0x040fe400000e0000 */
[----:B------:R-:W-:Y:S02]  /*0350*/  @!P0 R2UR UR10, R10 ;  /* 0x000000000a0a82ca */ /* 0x000fe400000e0000 */
[----:B------:R-:W-:-:S09]  /*0360*/  @!P0 R2UR UR11, R11 ;  /* 0x000000000b0b82ca */ /* 0x000fd200000e0000 */
[----:B------:R-:W2:Y:S04]  /*0370*/  @!P0 LDG.E R15, desc[UR8][R6.64+0x4] ;  /* 0x00000408060f8981 */ /* 0x000ea8000c1e1900 */
[----:B------:R-:W3:Y:S04]  /*0380*/  @!P0 LDG.E R20, desc[UR10][R6.64+0x8] ;  /* 0x0000080a06148981 */ /* 0x000ee8000c1e1900 */
[----:B------:R-:W4:Y:S01]  /*0390*/  @!P0 LDG.E R26, desc[UR10][R6.64+0x10] ;  /* 0x0000100a061a8981 */ /* 0x000f22000c1e1900 */
[----:B------:R-:W-:-:S03]  /*03a0*/  R2P PR, R21, 0x7e ;  /* 0x0000007e15007804 */ /* 0x000fc60000000000 */
[----:B------:R-:W4:Y:S10]  /*03b0*/  @!P0 LDG.E R23, desc[UR8][R6.64+0xc] ;  /* 0x00000c0806178981 */ /* 0x000f34000c1e1900 */
[----:B------:R-:W-:-:S02]  /*03c0*/  @P1 R2UR UR8, R10 ;  /* 0x000000000a0812ca */ /* 0x000fc400000e0000 */
[C---:B------:R-:W-:Y:S02]  /*03d0*/  @P1 R2UR UR9, R11.reuse ;  /* 0x000000000b0912ca */ /* 0x040fe400000e0000 */
[C---:B------:R-:W-:Y:S02]  /*03e0*/  @P1 R2UR UR10, R10.reuse ;  /* 0x000000000a0a12ca */ /* 0x040fe400000e0000 */
[C---:B------:R-:W-:Y:S02]  /*03f0*/  @P1 R2UR UR11, R11.reuse ;  /* 0x000000000b0b12ca */ /* 0x040fe400000e0000 */
[----:B------:R-:W-:Y:S02]  /*0400*/  @P1 R2UR UR14, R10 ;  /* 0x000000000a0e12ca */ /* 0x000fe400000e0000 */
[----:B------:R-:W-:Y:S02]  /*0410*/  @P1 R2UR UR15, R11 ;  /* 0x000000000b0f12ca */ /* 0x000fe400000e0000 */
[----:B--2---:R-:W-:-:S03]  /*0420*/  @!P0 LOP3.LUT R18, R18, R15, RZ, 0x3c, !PT ;  /* 0x0000000f12128212 */ /* 0x004fc600078e3cff */
[----:B------:R-:W2:Y:S01]  /*0430*/  @P1 LDG.E R15, desc[UR8][R6.64+0x18] ;  /* 0x00001808060f1981 */ /* 0x000ea2000c1e1900 */
[----:B---3--:R-:W-:-:S03]  /*0440*/  @!P0 LOP3.LUT R19, R19, R20, RZ, 0x3c, !PT ;  /* 0x0000001413138212 */ /* 0x008fc600078e3cff */
[----:B------:R-:W3:Y:S01]  /*0450*/  @P1 LDG.E R20, desc[UR10][R6.64+0x1c] ;  /* 0x00001c0a06141981 */ /* 0x000ee2000c1e1900 */
[----:B----4-:R-:W-:-:S03]  /*0460*/  @!P0 LOP3.LUT R5, R5, R26, RZ, 0x3c, !PT ;  /* 0x0000001a05058212 */ /* 0x010fc600078e3cff */
[----:B------:R-:W4:Y:S01]  /*0470*/  @P1 LDG.E R26, desc[UR14][R6.64+0x24] ;  /* 0x0000240e061a1981 */ /* 0x000f22000c1e1900 */
[----:B------:R-:W-:Y:S02]  /*0480*/  @P1 R2UR UR12, R10 ;  /* 0x000000000a0c12ca */ /* 0x000fe400000e0000 */
[C---:B------:R-:W-:Y:S02]  /*0490*/  @P1 R2UR UR13, R11.reuse ;  /* 0x000000000b0d12ca */ /* 0x040fe400000e0000 */
[----:B------:R-:W-:Y:S02]  /*04a0*/  @!P0 LOP3.LUT R4, R4, R23, RZ, 0x3c, !PT ;  /* 0x0000001704048212 */ /* 0x000fe400078e3cff */
[C---:B------:R-:W-:Y:S02]  /*04b0*/  @P2 R2UR UR10, R10.reuse ;  /* 0x000000000a0a22ca */ /* 0x040fe400000e0000 */
[----:B------:R-:W-:Y:S02]  /*04c0*/  @P2 R2UR UR11, R11 ;  /* 0x000000000b0b22ca */ /* 0x000fe400000e0000 */
[----:B------:R-:W-:-:S02]  /*04d0*/  @!P0 R2UR UR8, R10 ;  /* 0x000000000a0882ca */ /* 0x000fc400000e0000 */
[----:B------:R-:W-:-:S03]  /*04e0*/  @!P0 R2UR UR9, R11 ;  /* 0x000000000b0982ca */ /* 0x000fc600000e0000 */
[----:B------:R-:W4:Y:S01]  /*04f0*/  @P1 LDG.E R23, desc[UR12][R6.64+0x20] ;  /* 0x0000200c06171981 */ /* 0x000f22000c1e1900 */
[----:B------:R-:W-:Y:S02]  /*0500*/  @P2 R2UR UR12, R10 ;  /* 0x000000000a0c22ca */ /* 0x000fe400000e0000 */
[----:B------:R-:W-:Y:S02]  /*0510*/  @P2 R2UR UR13, R11 ;  /* 0x000000000b0d22ca */ /* 0x000fe400000e0000 */
[----:B--2---:R-:W-:Y:S02]  /*0520*/  @P1 LOP3.LUT R18, R18, R15, RZ, 0x3c, !PT ;  /* 0x0000000f12121212 */ /* 0x004fe400078e3cff */
[----:B------:R-:W2:Y:S01]  /*0530*/  @P2 LDG.E R15, desc[UR10][R6.64+0x2c] ;  /* 0x00002c0a060f2981 */ /* 0x000ea2000c1e1900 */
[----:B---3--:R-:W-:-:S03]  /*0540*/  @P1 LOP3.LUT R19, R19, R20, RZ, 0x3c, !PT ;  /* 0x0000001413131212 */ /* 0x008fc600078e3cff */
[----:B------:R-:W3:Y:S01]  /*0550*/  @!P0 LDG.E R20, desc[UR8][R6.64] ;  /* 0x0000000806148981 */ /* 0x000ee2000c1e1900 */
[----:B----4-:R-:W-:-:S04]  /*0560*/  @P1 LOP3.LUT R5, R5, R26, RZ, 0x3c, !PT ;  /* 0x0000001a05051212 */ /* 0x010fc800078e3cff */
[----:B------:R-:W4:Y:S01]  /*0570*/  @P2 LDG.E R26, desc[UR12][R6.64+0x30] ;  /* 0x0000300c061a2981 */ /* 0x000f22000c1e1900 */
[C---:B------:R-:W-:Y:S02]  /*0580*/  @P3 R2UR UR12, R10.reuse ;  /* 0x000000000a0c32ca */ /* 0x040fe400000e0000 */
[C---:B------:R-:W-:Y:S02]  /*0590*/  @P3 R2UR UR13, R11.reuse ;  /* 0x000000000b0d32ca */ /* 0x040fe400000e0000 */
[----:B------:R-:W-:Y:S02]  /*05a0*/  @P1 R2UR UR8, R10 ;  /* 0x000000000a0812ca */ /* 0x000fe400000e0000 */
[----:B------:R-:W-:Y:S02]  /*05b0*/  @P1 R2UR UR9, R11 ;  /* 0x000000000b0912ca */ /* 0x000fe400000e0000 */
[----:B--2---:R-:W-:-:S07]  /*05c0*/  @P2 LOP3.LUT R18, R18, R15, RZ, 0x3c, !PT ;  /* 0x0000000f12122212 */ /* 0x004fce00078e3cff */
[----:B------:R-:W2:Y:S01]  /*05d0*/  @P3 LDG.E R15, desc[UR12][R6.64+0x40] ;  /* 0x0000400c060f3981 */ /* 0x000ea2000c1e1900 */
[----:B---3--:R-:W-:-:S03]  /*05e0*/  @!P0 LOP3.LUT R17, R17, R20, RZ, 0x3c, !PT ;  /* 0x0000001411118212 */ /* 0x008fc600078e3cff */
[----:B------:R-:W3:Y:S01]  /*05f0*/  @P1 LDG.E R20, desc[UR8][R6.64+0x14] ;  /* 0x0000140806141981 */ /* 0x000ee2000c1e1900 */
[----:B----4-:R-:W-:-:S03]  /*0600*/  @P2 LOP3.LUT R19, R19, R26, RZ, 0x3c, !PT ;  /* 0x0000001a13132212 */ /* 0x010fc600078e3cff */
[----:B------:R-:W4:Y:S01]  /*0610*/  @P2 LDG.E R26, desc[UR10][R6.64+0x38] ;  /* 0x0000380a061a2981 */ /* 0x000f22000c1e1900 */
[C---:B------:R-:W-:Y:S02]  /*0620*/  @P2 R2UR UR14, R10.reuse ;  /* 0x000000000a0e22ca */ /* 0x040fe400000e0000 */
[C---:B------:R-:W-:Y:S02]  /*0630*/  @P2 R2UR UR15, R11.reuse ;  /* 0x000000000b0f22ca */ /* 0x040fe400000e0000 */
[C---:B------:R-:W-:Y:S02]  /*0640*/  @P3 R2UR UR10, R10.reuse ;  /* 0x000000000a0a32ca */ /* 0x040fe400000e0000 */
[C---:B------:R-:W-:Y:S02]  /*0650*/  @P3 R2UR UR11, R11.reuse ;  /* 0x000000000b0b32ca */ /* 0x040fe400000e0000 */
[----:B------:R-:W-:Y:S02]  /*0660*/  @P2 R2UR UR8, R10 ;  /* 0x000000000a0822ca */ /* 0x000fe400000e0000 */
[----:B------:R-:W-:-:S02]  /*0670*/  @P2 R2UR UR9, R11 ;  /* 0x000000000b0922ca */ /* 0x000fc400000e0000 */
[----:B------:R-:W-:-:S03]  /*0680*/  @P1 LOP3.LUT R4, R4, R23, RZ, 0x3c, !PT ;  /* 0x0000001704041212 */ /* 0x000fc600078e3cff */
[----:B------:R-:W4:Y:S01]  /*0690*/  @P2 LDG.E R23, desc[UR14][R6.64+0x34] ;  /* 0x0000340e06172981 */ /* 0x000f22000c1e1900 */
[----:B--2---:R-:W-:-:S03]  /*06a0*/  @P3 LOP3.LUT R18, R18, R15, RZ, 0x3c, !PT ;  /* 0x0000000f12123212 */ /* 0x004fc600078e3cff */
[----:B------:R-:W2:Y:S01]  /*06b0*/  @P3 LDG.E R15, desc[UR10][R6.64+0x48] ;  /* 0x0000480a060f3981 */ /* 0x000ea2000c1e1900 */
[----:B---3--:R-:W-:-:S03]  /*06c0*/  @P1 LOP3.LUT R17, R17, R20, RZ, 0x3c, !PT ;  /* 0x0000001411111212 */ /* 0x008fc600078e3cff */
        /* <DEDUP_REMOVED lines=9> */
[----:B------:R-:W-:Y:S02]  /*0760*/  @P3 R2UR UR8, R10 ;  /* 0x000000000a0832ca */ /* 0x000fe400000e0000 */
[----:B------:R-:W-:Y:S01]  /*0770*/  @P3 R2UR UR9, R11 ;  /* 0x000000000b0932ca */ /* 0x000fe200000e0000 */
[----:B------:R-:W4:Y:S01]  /*0780*/  @P3 LDG.E R28, desc[UR14][R6.64+0x44] ;  /* 0x0000440e061c3981 */ /* 0x000f22000c1e1900 */
[----:B------:R-:W-:-:S04]  /*0790*/  @P2 LOP3.LUT R4, R4, R23, RZ, 0x3c, !PT ;  /* 0x0000001704042212 */ /* 0x000fc800078e3cff */
        /* <DEDUP_REMOVED lines=25> */
[----:B------:R-:W-:Y:S02]  /*0930*/  @P5 R2UR UR8, R10 ;  /* 0x000000000a0852ca */ /* 0x000fe400000e0000 */
[----:B------:R-:W-:Y:S02]  /*0940*/  @P5 R2UR UR9, R11 ;  /* 0x000000000b0952ca */ /* 0x000fe400000e0000 */
[----:B------:R-:W-:Y:S02]  /*0950*/  @P4 LOP3.LUT R18, R18, R23, RZ, 0x3c, !PT ;  /* 0x0000001712124212 */ /* 0x000fe400078e3cff */
[----:B------:R-:W-:-:S02]  /*0960*/  @P5 R2UR UR14, R10 ;  /* 0x000000000a0e52ca */ /* 0x000fc400000e0000 */
        /* <DEDUP_REMOVED lines=9> */
[----:B------:R-:W-:Y:S02]  /*0a00*/  @P6 R2UR UR8, R10 ;  /* 0x000000000a0862ca */ /* 0x000fe400000e0000 */
[----:B------:R-:W-:-:S05]  /*0a10*/  @P6 R2UR UR9, R11 ;  /* 0x000000000b0962ca */ /* 0x000fca00000e0000 */
[----:B------:R-:W4:Y:S01]  /*0a20*/  @P5 LDG.E R23, desc[UR14][R6.64+0x70] ;  /* 0x0000700e06175981 */ /* 0x000f22000c1e1900 */
[----:B------:R-:W-:Y:S02]  /*0a30*/  @P6 R2UR UR14, R10 ;  /* 0x000000000a0e62ca */ /* 0x000fe400000e0000 */
[----:B------:R-:W-:Y:S02]  /*0a40*/  @P6 R2UR UR15, R11 ;  /* 0x000000000b0f62ca */ /* 0x000fe400000e0000 */
[----:B------:R-:W-:-:S11]  /*0a50*/  @P4 LOP3.LUT R5, R5, R28, RZ, 0x3c, !PT ;  /* 0x0000001c05054212 */ /* 0x000fd600078e3cff */
[----:B------:R-:W4:Y:S01]  /*0a60*/  @P6 LDG.E R28, desc[UR14][R6.64+0x80] ;  /* 0x0000800e061c6981 */ /* 0x000f22000c1e1900 */
[----:B--2---:R-:W-:-:S03]  /*0a70*/  @P6 LOP3.LUT R18, R18, R15, RZ, 0x3c, !PT ;  /* 0x0000000f12126212 */ /* 0x004fc600078e3cff */
[----:B------:R-:W2:Y:S01]  /*0a80*/  @P6 LDG.E R15, desc[UR10][R6.64+0x84] ;  /* 0x0000840a060f6981 */ /* 0x000ea2000c1e1900 */
[----:B---3--:R-:W-:-:S03]  /*0a90*/  @P5 LOP3.LUT R17, R17, R20, RZ, 0x3c, !PT ;  /* 0x0000001411115212 */ /* 0x008fc600078e3cff */
[----:B------:R-:W3:Y:S01]  /*0aa0*/  @P6 LDG.E R20, desc[UR8][R6.64+0x78] ;  /* 0x0000780806146981 */ /* 0x000ee2000c1e1900 */
[----:B----4-:R-:W-:-:S03]  /*0ab0*/  @P5 LOP3.LUT R5, R5, R26, RZ, 0x3c, !PT ;  /* 0x0000001a05055212 */ /* 0x010fc600078e3cff */
[----:B------:R-:W4:Y:S01]  /*0ac0*/  @P6 LDG.E R26, desc[UR12][R6.64+0x88] ;  /* 0x0000880c061a6981 */ /* 0x000f22000c1e1900 */
[----:B------:R-:W-:-:S13]  /*0ad0*/  LOP3.LUT P0, RZ, R21, 0x80, RZ, 0xc0, !PT ;  /* 0x0000008015ff7812 */ /* 0x000fda000780c0ff */
[C---:B------:R-:W-:Y:S02]  /*0ae0*/  @P0 R2UR UR14, R10.reuse ;  /* 0x000000000a0e02ca */ /* 0x040fe400000e0000 */
[C---:B------:R-:W-:Y:S02]  /*0af0*/  @P0 R2UR UR15, R11.reuse ;  /* 0x000000000b0f02ca */ /* 0x040fe400000e0000 */
[C---:B------:R-:W-:Y:S02]  /*0b00*/  @P0 R2UR UR10, R10.reuse ;  /* 0x000000000a0a02ca */ /* 0x040fe400000e0000 */
[C---:B------:R-:W-:Y:S02]  /*0b10*/  @P0 R2UR UR11, R11.reuse ;  /* 0x000000000b0b02ca */ /* 0x040fe400000e0000 */
[----:B------:R-:W-:Y:S02]  /*0b20*/  @P0 R2UR UR12, R10 ;  /* 0x000000000a0c02ca */ /* 0x000fe400000e0000 */
[----:B------:R-:W-:-:S02]  /*0b30*/  @P0 R2UR UR13, R11 ;  /* 0x000000000b0d02ca */ /* 0x000fc400000e0000 */
[----:B------:R-:W-:Y:S02]  /*0b40*/  @P0 R2UR UR8, R10 ;  /* 0x000000000a0802ca */ /* 0x000fe400000e0000 */
[----:B------:R-:W-:Y:S02]  /*0b50*/  @P0 R2UR UR9, R11 ;  /* 0x000000000b0902ca */ /* 0x000fe400000e0000 */
[----:B------:R-:W-:Y:S02]  /*0b60*/  @P5 LOP3.LUT R4, R4, R23, RZ, 0x3c, !PT ;  /* 0x0000001704045212 */ /* 0x000fe400078e3cff */
[----:B------:R-:W-:Y:S01]  /*0b70*/  @P6 LOP3.LUT R19, R19, R28, RZ, 0x3c, !PT ;  /* 0x0000001c13136212 */ /* 0x000fe200078e3cff */
[----:B------:R-:W4:Y:S04]  /*0b80*/  @P0 LDG.E R23, desc[UR14][R6.64+0x90] ;  /* 0x0000900e06170981 */ /* 0x000f28000c1e1900 */
[----:B------:R-:W4:Y:S01]  /*0b90*/  @P0 LDG.E R28, desc[UR14][R6.64+0x9c] ;  /* 0x00009c0e061c0981 */ /* 0x000f22000c1e1900 */
[----:B--2---:R-:W-:-:S03]  /*0ba0*/  @P6 LOP3.LUT R4, R4, R15, RZ, 0x3c, !PT ;  /* 0x0000000f04046212 */ /* 0x004fc600078e3cff */
[----:B------:R-:W2:Y:S01]  /*0bb0*/  @P0 LDG.E R15, desc[UR12][R6.64+0x98] ;  /* 0x0000980c060f0981 */ /* 0x000ea2000c1e1900 */
[----:B---3--:R-:W-:-:S03]  /*0bc0*/  @P6 LOP3.LUT R17, R17, R20, RZ, 0x3c, !PT ;  /* 0x0000001411116212 */ /* 0x008fc600078e3cff */
[----:B------:R-:W3:Y:S01]  /*0bd0*/  @P0 LDG.E R20, desc[UR8][R6.64+0x8c] ;  /* 0x00008c0806140981 */ /* 0x000ee2000c1e1900 */
[----:B----4-:R-:W-:-:S03]  /*0be0*/  @P6 LOP3.LUT R5, R5, R26, RZ, 0x3c, !PT ;  /* 0x0000001a05056212 */ /* 0x010fc600078e3cff */
[----:B------:R-:W4:Y:S01]  /*0bf0*/  @P0 LDG.E R26, desc[UR10][R6.64+0x94] ;  /* 0x0000940a061a0981 */ /* 0x000f22000c1e1900 */
[----:B------:R-:W-:Y:S02]  /*0c00*/  @P0 LOP3.LUT R18, R18, R23, RZ, 0x3c, !PT ;  /* 0x0000001712120212 */ /* 0x000fe400078e3cff */
[----:B------:R-:W-:Y:S02]  /*0c10*/  @P0 LOP3.LUT R5, R5, R28, RZ, 0x3c, !PT ;  /* 0x0000001c05050212 */ /* 0x000fe400078e3cff */
[----:B--2---:R-:W-:Y:S02]  /*0c20*/  @P0 LOP3.LUT R4, R4, R15, RZ, 0x3c, !PT ;  /* 0x0000000f04040212 */ /* 0x004fe400078e3cff */
[----:B---3--:R-:W-:Y:S02]  /*0c30*/  @P0 LOP3.LUT R17, R17, R20, RZ, 0x3c, !PT ;  /* 0x0000001411110212 */ /* 0x008fe400078e3cff */
[----:B----4-:R-:W-:Y:S02]  /*0c40*/  @P0 LOP3.LUT R19, R19, R26, RZ, 0x3c, !PT ;  /* 0x0000001a13130212 */ /* 0x010fe400078e3cff */
[----:B------:R-:W-:-:S13]  /*0c50*/  R2P PR, R21.B1, 0x7f ;  /* 0x0000007f15007804 */ /* 0x000fda0000001000 */
[----:B------:R-:W-:Y:S02]  /*0c60*/  @P0 R2UR UR8, R10 ;  /* 0x000000000a0802ca */ /* 0x000fe400000e0000 */
[----:B------:R-:W-:-:S13]  /*0c70*/  @P0 R2UR UR9, R11 ;  /* 0x000000000b0902ca */ /* 0x000fda00000e0000 */
[----:B------:R-:W2:Y:S04]  /*0c80*/  @P0 LDG.E R20, desc[UR8][R6.64+0xa0] ;  /* 0x0000a00806140981 */ /* 0x000ea8000c1e1900 */
[----:B------:R-:W3:Y:S01]  /*0c90*/  @P0 LDG.E R15, desc[UR8][R6.64+0xa4] ;  /* 0x0000a408060f0981 */ /* 0x000ee2000c1e1900 */
[C---:B------:R-:W-:Y:S02]  /*0ca0*/  @P0 R2UR UR10, R10.reuse ;  /* 0x000000000a0a02ca */ /* 0x040fe400000e0000 */
[C---:B------:R-:W-:Y:S02]  /*0cb0*/  @P0 R2UR UR11, R11.reuse ;  /* 0x000000000b0b02ca */ /* 0x040fe400000e0000 */
[----:B------:R-:W-:Y:S02]  /*0cc0*/  @P1 R2UR UR8, R10 ;  /* 0x000000000a0812ca */ /* 0x000fe400000e0000 */
[----:B------:R-:W-:-:S09]  /*0cd0*/  @P1 R2UR UR9, R11 ;  /* 0x000000000b0912ca */ /* 0x000fd200000e0000 */
[----:B------:R-:W4:Y:S04]  /*0ce0*/  @P0 LDG.E R26, desc[UR10][R6.64+0xa8] ;  /* 0x0000a80a061a0981 */ /* 0x000f28000c1e1900 */
[----:B------:R-:W4:Y:S01]  /*0cf0*/  @P0 LDG.E R28, desc[UR10][R6.64+0xb0] ;  /* 0x0000b00a061c0981 */ /* 0x000f22000c1e1900 */
[----:B------:R-:W-:Y:S02]  /*0d00*/  @P0 R2UR UR12, R10 ;  /* 0x000000000a0c02ca */ /* 0x000fe400000e0000 */
[----:B------:R-:W-:Y:S02]  /*0d10*/  @P0 R2UR UR13, R11 ;  /* 0x000000000b0d02ca */ /* 0x000fe400000e0000 */
[----:B--2---:R-:W-:Y:S02]  /*0d20*/  @P0 LOP3.LUT R17, R17, R20, RZ, 0x3c, !PT ;  /* 0x0000001411110212 */ /* 0x004fe400078e3cff */
[----:B------:R-:W2:Y:S01]  /*0d30*/  @P1 LDG.E R20, desc[UR8][R6.64+0xc4] ;  /* 0x0000c40806141981 */ /* 0x000ea2000c1e1900 */
[----:B---3--:R-:W-:-:S08]  /*0d40*/  @P0 LOP3.LUT R18, R18, R15, RZ, 0x3c, !PT ;  /* 0x0000000f12120212 */ /* 0x008fd000078e3cff */
[----:B------:R-:W3:Y:S01]  /*0d50*/  @P0 LDG.E R15, desc[UR12][R6.64+0xac] ;  /* 0x0000ac0c060f0981 */ /* 0x000ee2000c1e1900 */
[C---:B------:R-:W-:Y:S02]  /*0d60*/  @P2 R2UR UR10, R10.reuse ;  /* 0x000000000a0a22ca */ /* 0x040fe400000e0000 */
[C---:B------:R-:W-:Y:S02]  /*0d70*/  @P2 R2UR UR11, R11.reuse ;  /* 0x000000000b0b22ca */ /* 0x040fe400000e0000 */
[----:B------:R-:W-:Y:S02]  /*0d80*/  @P3 R2UR UR8, R10 ;  /* 0x000000000a0832ca */ /* 0x000fe400000e0000 */
[----:B------:R-:W-:Y:S02]  /*0d90*/  @P3 R2UR UR9, R11 ;  /* 0x000000000b0932ca */ /* 0x000fe400000e0000 */
[----:B----4-:R-:W-:-:S07]  /*0da0*/  @P0 LOP3.LUT R19, R19, R26, RZ, 0x3c, !PT ;  /* 0x0000001a13130212 */ /* 0x010fce00078e3cff */
[----:B------:R-:W4:Y:S01]  /*0db0*/  @P2 LDG.E R26, desc[UR10][R6.64+0xd8] ;  /* 0x0000d80a061a2981 */ /* 0x000f22000c1e1900 */
[----:B------:R-:W-:-:S03]  /*0dc0*/  @P0 LOP3.LUT R5, R5, R28, RZ, 0x3c, !PT ;  /* 0x0000001c05050212 */ /* 0x000fc600078e3cff */
[----:B------:R-:W4:Y:S01]  /*0dd0*/  @P3 LDG.E R28, desc[UR8][R6.64+0xec] ;  /* 0x0000ec08061c3981 */ /* 0x000f22000c1e1900 */
[----:B------:R-:W-:Y:S02]  /*0de0*/  @P4 R2UR UR8, R10 ;  /* 0x000000000a0842ca */ /* 0x000fe400000e0000 */
[----:B------:R-:W-:Y:S02]  /*0df0*/  @P4 R2UR UR9, R11 ;  /* 0x000000000b0942ca */ /* 0x000fe400000e0000 */
[----:B--2---:R-:W-:-:S11]  /*0e00*/  @P1 LOP3.LUT R5, R5, R20, RZ, 0x3c, !PT ;  /* 0x0000001405051212 */ /* 0x004fd600078e3cff */
[----:B------:R-:W2:Y:S01]  /*0e10*/  @P4 LDG.E R20, desc[UR8][R6.64+0x100] ;  /* 0x0001000806144981 */ /* 0x000ea2000c1e1900 */
[----:B------:R-:W-:Y:S02]  /*0e20*/  @P1 R2UR UR8, R10 ;  /* 0x000000000a0812ca */ /* 0x000fe400000e0000 */
[----:B------:R-:W-:Y:S02]  /*0e30*/  @P1 R2UR UR9, R11 ;  /* 0x000000000b0912ca */ /* 0x000fe400000e0000 */
[----:B---3--:R-:W-:-:S11]  /*0e40*/  @P0 LOP3.LUT R4, R4, R15, RZ, 0x3c, !PT ;  /* 0x0000000f04040212 */ /* 0x008fd600078e3cff */
[----:B------:R-:W3:Y:S01]  /*0e50*/  @P1 LDG.E R15, desc[UR8][R6.64+0xb8] ;  /* 0x0000b808060f1981 */ /* 0x000ee2000c1e1900 */
[----:B------:R-:W-:Y:S02]  /*0e60*/  @P5 R2UR UR10, R10 ;  /* 0x000000000a0a52ca */ /* 0x000fe400000e0000 */
[----:B------:R-:W-:Y:S02]  /*0e70*/  @P5 R2UR UR11, R11 ;  /* 0x000000000b0b52ca */ /* 0x000fe400000e0000 */
[----:B----4-:R-:W-:-:S11]  /*0e80*/  @P2 LOP3.LUT R5, R5, R26, RZ, 0x3c, !PT ;  /* 0x0000001a05052212 */ /* 0x010fd600078e3cff */
[----:B------:R-:W4:Y:S01]  /*0e90*/  @P5 LDG.E R26, desc[UR10][R6.64+0x114] ;  /* 0x0001140a061a5981 */ /* 0x000f22000c1e1900 */
[----:B------:R-:W-:Y:S02]  /*0ea0*/  @P1 R2UR UR10, R10 ;  /* 0x000000000a0a12ca */ /* 0x000fe400000e0000 */
[----:B------:R-:W-:Y:S02]  /*0eb0*/  @P1 R2UR UR11, R11 ;  /* 0x000000000b0b12ca */ /* 0x000fe400000e0000 */
[----:B------:R-:W-:Y:S02]  /*0ec0*/  @P3 LOP3.LUT R5, R5, R28, RZ, 0x3c, !PT ;  /* 0x0000001c05053212 */ /* 0x000fe400078e3cff */
[----:B------:R-:W-:-:S09]  /*0ed0*/  LOP3.LUT P0, RZ, R21, 0x8000, RZ, 0xc0, !PT ;  /* 0x0000800015ff7812 */ /* 0x000fd2000780c0ff */
[----:B------:R-:W4:Y:S01]  /*0ee0*/  @P1 LDG.E R21, desc[UR10][R6.64+0xc0] ;  /* 0x0000c00a06151981 */ /* 0x000f22000c1e1900 */
[----:B--2---:R-:W-:-:S03]  /*0ef0*/  @P4 LOP3.LUT R5, R5, R20, RZ, 0x3c, !PT ;  /* 0x0000001405054212 */ /* 0x004fc600078e3cff */
        /* <DEDUP_REMOVED lines=10> */
[C---:B------:R-:W-:Y:S02]  /*0fa0*/  @P3 R2UR UR11, R11.reuse ;  /* 0x000000000b0b32ca */ /* 0x040fe400000e0000 */
[----:B------:R-:W-:Y:S02]  /*0fb0*/  @P1 LOP3.LUT R4, R4, R21, RZ, 0x3c, !PT ;  /* 0x0000001504041212 */ /* 0x000fe400078e3cff */
[----:B------:R-:W4:Y:S01]  /*0fc0*/  @P2 LDG.E R21, desc[UR8][R6.64+0xd4] ;  /* 0x0000d40806152981 */ /* 0x000f22000c1e1900 */
[----:B------:R-:W-:Y:S02]  /*0fd0*/  @P3 R2UR UR8, R10 ;  /* 0x000000000a0832ca */ /* 0x000fe400000e0000 */
[----:B------:R-:W-:-:S06]  /*0fe0*/  @P3 R2UR UR9, R11 ;  /* 0x000000000b0932ca */ /* 0x000fcc00000e0000 */
[----:B------:R-:W4:Y:S01]  /*0ff0*/  @P3 LDG.E R23, desc[UR10][R6.64+0xe8] ;  /* 0x0000e80a06173981 */ /* 0x000f22000c1e1900 */
[----:B--2---:R-:W-:-:S06]  /*1000*/  @P1 LOP3.LUT R19, R19, R20, RZ, 0x3c, !PT ;  /* 0x0000001413131212 */ /* 0x004fcc00078e3cff */
[----:B------:R-:W2:Y:S01]  /*1010*/  @P3 LDG.E R20, desc[UR8][R6.64+0xe4] ;  /* 0x0000e40806143981 */ /* 0x000ea2000c1e1900 */
[----:B---3--:R-:W-:-:S03]  /*1020*/  @P2 LOP3.LUT R18, R18, R15, RZ, 0x3c, !PT ;  /* 0x0000000f12122212 */ /* 0x008fc600078e3cff */
[----:B------:R-:W3:Y:S01]  /*1030*/  @P3 LDG.E R15, desc[UR10][R6.64+0xe0] ;  /* 0x0000e00a060f3981 */ /* 0x000ee2000c1e1900 */
[C---:B------:R-:W-:Y:S02]  /*1040*/  @P6 R2UR UR12, R10.reuse ;  /* 0x000000000a0c62ca */ /* 0x040fe400000e0000 */
[C---:B------:R-:W-:Y:S02]  /*1050*/  @P6 R2UR UR13, R11.reuse ;  /* 0x000000000b0d62ca */ /* 0x040fe400000e0000 */
[C---:B------:R-:W-:Y:S02]  /*1060*/  @P4 R2UR UR8, R10.reuse ;  /* 0x000000000a0842ca */ /* 0x040fe400000e0000 */
[C---:B------:R-:W-:Y:S02]  /*1070*/  @P4 R2UR UR9, R11.reuse ;  /* 0x000000000b0942ca */ /* 0x040fe400000e0000 */
[----:B------:R-:W-:Y:S02]  /*1080*/  @P4 R2UR UR10, R10 ;  /* 0x000000000a0a42ca */ /* 0x000fe400000e0000 */
[----:B------:R-:W-:-:S05]  /*1090*/  @P4 R2UR UR11, R11 ;  /* 0x000000000b0b42ca */ /* 0x000fca00000e0000 */
[----:B------:R-:W3:Y:S01]  /*10a0*/  @P6 LDG.E R28, desc[UR12][R6.64+0x128] ;  /* 0x0001280c061c6981 */ /* 0x000ee2000c1e1900 */
[----:B----4-:R-:W-:-:S04]  /*10b0*/  @P2 LOP3.LUT R19, R19, R26, RZ, 0x3c, !PT ;  /* 0x0000001a13132212 */ /* 0x010fc800078e3cff */
[----:B--2---:R-:W-:-:S03]  /*10c0*/  @P3 LOP3.LUT R19, R19, R20, RZ, 0x3c, !PT ;  /* 0x0000001413133212 */ /* 0x004fc600078e3cff */
[----:B------:R-:W2:Y:S01]  /*10d0*/  @P4 LDG.E R20, desc[UR10][R6.64+0xf8] ;  /* 0x0000f80a06144981 */ /* 0x000ea2000c1e1900 */
[----:B---3--:R-:W-:-:S03]  /*10e0*/  @P3 LOP3.LUT R18, R18, R15, RZ, 0x3c, !PT ;  /* 0x0000000f12123212 */ /* 0x008fc600078e3cff */
[----:B------:R-:W3:Y:S01]  /*10f0*/  @P4 LDG.E R15, desc[UR8][R6.64+0xf4] ;  /* 0x0000f408060f4981 */ /* 0x000ee2000c1e1900 */
[----:B------:R-:W-:-:S03]  /*1100*/  @P2 LOP3.LUT R4, R4, R21, RZ, 0x3c, !PT ;  /* 0x0000001504042212 */ /* 0x000fc600078e3cff */
[----:B------:R-:W4:Y:S01]  /*1110*/  @P4 LDG.E R21, desc[UR8][R6.64+0xfc] ;  /* 0x0000fc0806154981 */ /* 0x000f22000c1e1900 */
[C---:B------:R-:W-:Y:S02]  /*1120*/  @P5 R2UR UR8, R10.reuse ;  /* 0x000000000a0852ca */ /* 0x040fe400000e0000 */
[C---:B------:R-:W-:Y:S02]  /*1130*/  @P5 R2UR UR9, R11.reuse ;  /* 0x000000000b0952ca */ /* 0x040fe400000e0000 */
[----:B------:R-:W-:Y:S02]  /*1140*/  @P5 R2UR UR10, R10 ;  /* 0x000000000a0a52ca */ /* 0x000fe400000e0000 */
[----:B------:R-:W-:Y:S02]  /*1150*/  @P5 R2UR UR11, R11 ;  /* 0x000000000b0b52ca */ /* 0x000fe400000e0000 */
[----:B------:R-:W-:-:S07]  /*1160*/  @P6 LOP3.LUT R5, R5, R28, RZ, 0x3c, !PT ;  /* 0x0000001c05056212 */ /* 0x000fce00078e3cff */
[----:B------:R-:W4:Y:S01]  /*1170*/  @P5 LDG.E R28, desc[UR8][R6.64+0x10c] ;  /* 0x00010c08061c5981 */ /* 0x000f22000c1e1900 */
[----:B------:R-:W-:Y:S02]  /*1180*/  @P1 R2UR UR8, R10 ;  /* 0x000000000a0812ca */ /* 0x000fe400000e0000 */
[----:B------:R-:W-:Y:S02]  /*1190*/  @P1 R2UR UR9, R11 ;  /* 0x000000000b0912ca */ /* 0x000fe400000e0000 */
[----:B--2---:R-:W-:-:S11]  /*11a0*/  @P4 LOP3.LUT R19, R19, R20, RZ, 0x3c, !PT ;  /* 0x0000001413134212 */ /* 0x004fd600078e3cff */
[----:B------:R-:W2:Y:S01]  /*11b0*/  @P1 LDG.E R20, desc[UR8][R6.64+0xb4] ;  /* 0x0000b40806141981 */ /* 0x000ea2000c1e1900 */
[----:B------:R-:W-:Y:S02]  /*11c0*/  @P2 R2UR UR8, R10 ;  /* 0x000000000a0822ca */ /* 0x000fe400000e0000 */
[----:B------:R-:W-:Y:S02]  /*11d0*/  @P2 R2UR UR9, R11 ;  /* 0x000000000b0922ca */ /* 0x000fe400000e0000 */
[----:B---3--:R-:W-:Y:S02]  /*11e0*/  @P4 LOP3.LUT R18, R18, R15, RZ, 0x3c, !PT ;  /* 0x0000000f12124212 */ /* 0x008fe400078e3cff */
[----:B------:R-:W3:Y:S09]  /*11f0*/  @P5 LDG.E R15, desc[UR10][R6.64+0x110] ;  /* 0x0001100a060f5981 */ /* 0x000ef2000c1e1900 */
[----:B------:R-:W3:Y:S01]  /*1200*/  @P2 LDG.E R26, desc[UR8][R6.64+0xc8] ;  /* 0x0000c808061a2981 */ /* 0x000ee2000c1e1900 */
[----:B------:R-:W-:-:S03]  /*1210*/  @P3 LOP3.LUT R4, R4, R23, RZ, 0x3c, !PT ;  /* 0x0000001704043212 */ /* 0x000fc600078e3cff */
[----:B------:R-:W3:Y:S01]  /*1220*/  @P5 LDG.E R23, desc[UR10][R6.64+0x108] ;  /* 0x0001080a06175981 */ /* 0x000ee2000c1e1900 */
[----:B------:R-:W-:Y:S02]  /*1230*/  @P6 R2UR UR10, R10 ;  /* 0x000000000a0a62ca */ /* 0x000fe400000e0000 */
[C---:B------:R-:W-:Y:S02]  /*1240*/  @P6 R2UR UR11, R11.reuse ;  /* 0x000000000b0b62ca */ /* 0x040fe400000e0000 */
[----:B----4-:R-:W-:Y:S02]  /*1250*/  @P4 LOP3.LUT R4, R4, R21, RZ, 0x3c, !PT ;  /* 0x0000001504044212 */ /* 0x010fe400078e3cff */
[----:B------:R-:W-:Y:S02]  /*1260*/  @P3 R2UR UR8, R10 ;  /* 0x000000000a0832ca */ /* 0x000fe400000e0000 */
[----:B------:R-:W-:Y:S02]  /*1270*/  @P3 R2UR UR9, R11 ;  /* 0x000000000b0932ca */ /* 0x000fe400000e0000 */
[----:B--2---:R-:W-:-:S11]  /*1280*/  @P1 LOP3.LUT R17, R17, R20, RZ, 0x3c, !PT ;  /* 0x0000001411111212 */ /* 0x004fd600078e3cff */
[----:B------:R-:W2:Y:S01]  /*1290*/  @P3 LDG.E R20, desc[UR8][R6.64+0xdc] ;  /* 0x0000dc0806143981 */ /* 0x000ea2000c1e1900 */
[----:B---3--:R-:W-:-:S03]  /*12a0*/  @P5 LOP3.LUT R4, R4, R15, RZ, 0x3c, !PT ;  /* 0x0000000f04045212 */ /* 0x008fc600078e3cff */
[----:B------:R-:W3:Y:S01]  /*12b0*/  @P6 LDG.E R15, desc[UR10][R6.64+0x11c] ;  /* 0x00011c0a060f6981 */ /* 0x000ee2000c1e1900 */
[----:B------:R-:W-:Y:S02]  /*12c0*/  @P4 R2UR UR10, R10 ;  /* 0x000000000a0a42ca */ /* 0x000fe400000e0000 */
[----:B------:R-:W-:Y:S02]  /*12d0*/  @P4 R2UR UR11, R11 ;  /* 0x000000000b0b42ca */ /* 0x000fe400000e0000 */
[----:B------:R-:W-:-:S11]  /*12e0*/  @P2 LOP3.LUT R17, R17, R26, RZ, 0x3c, !PT ;  /* 0x0000001a11112212 */ /* 0x000fd600078e3cff */
[----:B------:R-:W4:Y:S01]  /*12f0*/  @P4 LDG.E R26, desc[UR10][R6.64+0xf0] ;  /* 0x0000f00a061a4981 */ /* 0x000f22000c1e1900 */
[C---:B------:R-:W-:Y:S02]  /*1300*/  @P5 R2UR UR8, R10.reuse ;  /* 0x000000000a0852ca */ /* 0x040fe400000e0000 */
[C---:B------:R-:W-:Y:S02]  /*1310*/  @P5 R2UR UR9, R11.reuse ;  /* 0x000000000b0952ca */ /* 0x040fe400000e0000 */
[----:B------:R-:W-:Y:S02]  /*1320*/  @P6 R2UR UR10, R10 ;  /* 0x000000000a0a62ca */ /* 0x000fe400000e0000 */
[----:B------:R-:W-:Y:S02]  /*1330*/  @P6 R2UR UR11, R11 ;  /* 0x000000000b0b62ca */ /* 0x000fe400000e0000 */
[----:B------:R-:W-:Y:S02]  /*1340*/  @P5 LOP3.LUT R18, R18, R23, RZ, 0x3c, !PT ;  /* 0x0000001712125212 */ /* 0x000fe400078e3cff */
[----:B------:R-:W-:-:S02]  /*1350*/  @P5 LOP3.LUT R19, R19, R28, RZ, 0x3c, !PT ;  /* 0x0000001c13135212 */ /* 0x000fc400078e3cff */
        /* <DEDUP_REMOVED lines=18> */
[----:B--2---:R-:W-:-:S07]  /*1480*/  @P5 LOP3.LUT R17, R17, R20, RZ, 0x3c, !PT ;  /* 0x0000001411115212 */ /* 0x004fce00078e3cff */
[----:B------:R-:W2:Y:S01]  /*1490*/  @P0 LDG.E R20, desc[UR8][R6.64+0x12c] ;  /* 0x00012c0806140981 */ /* 0x000ea2000c1e1900 */
[----:B---3--:R-:W-:-:S03]  /*14a0*/  @P6 LOP3.LUT R4, R4, R15, RZ, 0x3c, !PT ;  /* 0x0000000f04046212 */ /* 0x008fc600078e3cff */
[----:B------:R-:W3:Y:S01]  /*14b0*/  @P0 LDG.E R15, desc[UR12][R6.64+0x138] ;  /* 0x0001380c060f0981 */ /* 0x000ee2000c1e1900 */
[----:B----4-:R-:W-:-:S03]  /*14c0*/  @P6 LOP3.LUT R17, R17, R26, RZ, 0x3c, !PT ;  /* 0x0000001a11116212 */ /* 0x010fc600078e3cff */
[----:B------:R-:W4:Y:S01]  /*14d0*/  @P0 LDG.E R26, desc[UR10][R6.64+0x134] ;  /* 0x0001340a061a0981 */ /* 0x000f22000c1e1900 */
[----:B------:R-:W-:-:S04]  /*14e0*/  UIADD3 UR4, UPT, UPT, UR4, 0x10, URZ ;  /* 0x0000001004047890 */ /* 0x000fc8000fffe0ff */
[----:B------:R-:W-:Y:S01]  /*14f0*/  UISETP.NE.AND UP0, UPT, UR4, 0x20, UPT ;  /* 0x000000200400788c */ /* 0x000fe2000bf05270 */
[----:B------:R-:W-:Y:S02]  /*1500*/  @P0 LOP3.LUT R18, R18, R21, RZ, 0x3c, !PT ;  /* 0x0000001512120212 */ /* 0x000fe400078e3cff */
[----:B------:R-:W-:Y:S02]  /*1510*/  @P0 LOP3.LUT R5, R5, R28, RZ, 0x3c, !PT ;  /* 0x0000001c05050212 */ /* 0x000fe400078e3cff */
[----:B--2---:R-:W-:Y:S02]  /*1520*/  @P0 LOP3.LUT R17, R17, R20, RZ, 0x3c, !PT ;  /* 0x0000001411110212 */ /* 0x004fe400078e3cff */
[----:B---3--:R-:W-:Y:S02]  /*1530*/  @P0 LOP3.LUT R4, R4, R15, RZ, 0x3c, !PT ;  /* 0x0000000f04040212 */ /* 0x008fe400078e3cff */
[----:B----4-:R-:W-:Y:S01]  /*1540*/  @P0 LOP3.LUT R19, R19, R26, RZ, 0x3c, !PT ;  /* 0x0000001a13130212 */ /* 0x010fe200078e3cff */
[----:B------:R-:W-:Y:S06]  /*1550*/  BRA.U UP0, `(.L_x_4) ;  /* 0xffffffed005c7547 */ /* 0x000fec000b83ffff */
[----:B------:R-:W-:-:S05]  /*1560*/  VIADD R0, R0, 0x1 ;  /* 0x0000000100007836 */ /* 0x000fca0000000000 */
[----:B------:R-:W-:-:S13]  /*1570*/  ISETP.NE.AND P0, PT, R0, 0x5, PT ;  /* 0x000000050000780c */ /* 0x000fda0003f05270 */
[----:B------:R-:W-:Y:S05]  /*1580*/  @P0 BRA `(.L_x_5) ;  /* 0xffffffec00400947 */ /* 0x000fea000383ffff */
[----:B------:R-:W-:Y:S01]  /*1590*/  LOP3.LUT R0, R13, 0x3, RZ, 0xc0, !PT ;  /* 0x000000030d007812 */ /* 0x000fe200078ec0ff */
[----:B------:R2:W-:Y:S03]  /*15a0*/  STL [R1+0x4], R17 ;  /* 0x0000041101007387 */ /* 0x0005e60000100800 */
[----:B------:R-:W-:Y:S01]  /*15b0*/  ISETP.NE.U32.AND P0, PT, R0, 0x1, PT ;  /* 0x000000010000780c */ /* 0x000fe20003f05070 */
[----:B------:R2:W-:Y:S03]  /*15c0*/  STL.64 [R1+0x8], R18 ;  /* 0x0000081201007387 */ /* 0x0005e60000100a00 */
[----:B------:R-:W-:Y:S01]  /*15d0*/  ISETP.NE.AND.EX P0, PT, RZ, RZ, PT, P0 ;  /* 0x000000ffff00720c */ /* 0x000fe20003f05300 */
[----:B------:R2:W-:-:S12]  /*15e0*/  STL.64 [R1+0x10], R4 ;  /* 0x0000100401007387 */ /* 0x0005d80000100a00 */
[----:B--2---:R-:W-:Y:S05]  /*15f0*/  @!P0 BRA `(.L_x_3) ;  /* 0x0000002400e88947 */ /* 0x004fea0003800000 */
[----:B------:R-:W-:Y:S01]  /*1600*/  UMOV UR4, URZ ;  /* 0x000000ff00047c82 */ /* 0x000fe20008000000 */
[----:B------:R-:W-:Y:S01]  /*1610*/  UMOV UR5, URZ ;  /* 0x000000ff00057c82 */ /* 0x000fe20008000000 */
[----:B------:R-:W-:Y:S02]  /*1620*/  IMAD.MOV.U32 R0, RZ, RZ, RZ ;  /* 0x000000ffff007224 */ /* 0x000fe400078e00ff */
[----:B------:R-:W-:Y:S02]  /*1630*/  IMAD.MOV.U32 R17, RZ, RZ, RZ ;  /* 0x000000ffff117224 */ /* 0x000fe400078e00ff */
[----:B------:R-:W-:Y:S02]  /*1640*/  IMAD.U32 R5, RZ, RZ, UR4 ;  /* 0x00000004ff057e24 */ /* 0x000fe4000f8e00ff */
[----:B------:R-:W-:Y:S02]  /*1650*/  IMAD.U32 R4, RZ, RZ, UR5 ;  /* 0x00000005ff047e24 */ /* 0x000fe4000f8e00ff */
[----:B------:R-:W-:-:S02]  /*1660*/  IMAD.U32 R19, RZ, RZ, UR4 ;  /* 0x00000004ff137e24 */ /* 0x000fc4000f8e00ff */
[----:B------:R-:W-:-:S07]  /*1670*/  IMAD.U32 R18, RZ, RZ, UR5 ;  /* 0x00000005ff127e24 */ /* 0x000fce000f8e00ff */
.L_x_7:
[----:B------:R-:W-:-:S06]  /*1680*/  IMAD R12, R0, 0x4, R1 ;  /* 0x00000004000c7824 */ /* 0x000fcc00078e0201 */
[----:B------:R-:W5:Y:S01]  /*1690*/  LDL R12, [R12+0x4] ;  /* 0x000004000c0c7983 */ /* 0x000f620000100800 */
[----:B------:R-:W-:Y:S01]  /*16a0*/  IMAD.SHL.U32 R14, R0, 0x20, RZ ;  /* 0x00000020000e7824 */ /* 0x000fe200078e00ff */
[----:B------:R-:W-:-:S06]  /*16b0*/  UMOV UR4, URZ ;  /* 0x000000ff00047c82 */ /* 0x000fcc0008000000 */
.L_x_6:
[----:B-----5:R-:W-:-:S04]  /*16c0*/  SHF.R.U32.HI R21, RZ, UR4, R12 ;  /* 0x00000004ff157c19 */ /* 0x020fc8000801160c */
[----:B------:R-:W-:-:S04]  /*16d0*/  LOP3.LUT R6, R21, 0x1, RZ, 0xc0, !PT ;  /* 0x0000000115067812 */ /* 0x000fc800078ec0ff */
[----:B------:R-:W-:Y:S01]  /*16e0*/  ISETP.NE.U32.AND P0, PT, R6, 0x1, PT ;  /* 0x000000010600780c */ /* 0x000fe20003f05070 */
[----:B------:R-:W-:-:S04]  /*16f0*/  VIADD R6, R14, UR4 ;  /* 0x000000040e067c36 */ /* 0x000fc80008000000 */
[----:B------:R-:W-:-:S04]  /*1700*/  IMAD R7, R6, 0x5, RZ ;  /* 0x0000000506077824 */ /* 0x000fc800078e02ff */
[----:B------:R-:W-:-:S04]  /*1710*/  IMAD.WIDE.U32 R6, R7, 0x4, R2 ;  /* 0x0000000407067825 */ /* 0x000fc800078e0002 */
[C---:B------:R-:W-:Y:S02]  /*1720*/  @!P0 R2UR UR8, R10.reuse ;  /* 0x000000000a0882ca */ /* 0x040fe400000e0000 */
        /* <DEDUP_REMOVED lines=299> */
[----:B--2---:R-:W-:Y:S05]  /*29e0*/  @P0 BRA `(.L_x_3) ;  /* 0x0000001000ec0947 */ /* 0x004fea0003800000 */
        /* <DEDUP_REMOVED lines=8> */
.L_x_9:
[----:B------:R-:W-:-:S06]  /*2a70*/  IMAD R12, R0, 0x4, R1 ;  /* 0x00000004000c7824 */ /* 0x000fcc00078e0201 */
[----:B------:R-:W5:Y:S01]  /*2a80*/  LDL R12, [R12+0x4] ;  /* 0x000004000c0c7983 */ /* 0x000f620000100800 */
[----:B------:R-:W-:Y:S01]  /*2a90*/  IMAD.SHL.U32 R14, R0, 0x20, RZ ;  /* 0x00000020000e7824 */ /* 0x000fe200078e00ff */
[----:B------:R-:W-:-:S06]  /*2aa0*/  UMOV UR4, URZ ;  /* 0x000000ff00047c82 */ /* 0x000fcc0008000000 */
.L_x_8:
        /* <DEDUP_REMOVED lines=300> */
[----:B------:R2:W-:Y:S04]  /*3d70*/  STL [R1+0x4], R17 ;  /* 0x0000041101007387 */ /* 0x0005e80000100800 */
[----:B------:R2:W-:Y:S04]  /*3d80*/  STL.64 [R1+0x8], R18 ;  /* 0x0000081201007387 */ /* 0x0005e80000100a00 */
[----:B------:R2:W-:Y:S02]  /*3d90*/  STL.64 [R1+0x10], R4 ;  /* 0x0000100401007387 */ /* 0x0005e40000100a00 */
.L_x_3:
[----:B------:R-:W-:Y:S05]  /*3da0*/  BSYNC.RECONVERGENT B1 ;  /* 0x0000000000017941 */ /* 0x000fea0003800200 */
.L_x_2:
[----:B------:R-:W-:Y:S01]  /*3db0*/  ISETP.GT.U32.AND P0, PT, R13, 0x3, PT ;  /* 0x000000030d00780c */ /* 0x000fe20003f04070 */
[----:B------:R-:W-:Y:S01]  /*3dc0*/  VIADD R9, R9, 0x1 ;  /* 0x0000000109097836 */ /* 0x000fe20000000000 */
[--C-:B------:R-:W-:Y:S02]  /*3dd0*/  SHF.R.U64 R13, R13, 0x2, R8.reuse ;  /* 0x000000020d0d7819 */ /* 0x100fe40000001208 */
[----:B------:R-:W-:Y:S02]  /*3de0*/  ISETP.GT.U32.AND.EX P0, PT, R8, RZ, PT, P0 ;  /* 0x000000ff0800720c */ /* 0x000fe40003f04100 */
[----:B------:R-:W-:-:S11]  /*3df0*/  SHF.R.U32.HI R8, RZ, 0x2, R8 ;  /* 0x00000002ff087819 */ /* 0x000fd60000011608 */
[----:B------:R-:W-:Y:S05]  /*3e00*/  @P0 BRA `(.L_x_10) ;  /* 0xffffffc000f40947 */ /* 0x000fea000383ffff */
.L_x_1:
[----:B------:R-:W-:Y:S05]  /*3e10*/  BSYNC.RECONVERGENT B0 ;  /* 0x0000000000007941 */ /* 0x000fea0003800200 */
.L_x_0:
[----:B------:R-:W3:Y:S02]  /*3e20*/  LDCU UR4, c[0x0][0x390] ;  /* 0x00007200ff0477ac */ /* 0x000ee40008000800 */
[----:B---3--:R-:W-:-:S13]  /*3e30*/  ISETP.GE.AND P0, PT, R22, UR4, PT ;  /* 0x0000000416007c0c */ /* 0x008fda000bf06270 */
[----:B------:R-:W-:Y:S05]  /*3e40*/  @P0 EXIT ;  /* 0x000000000000094d */ /* 0x000fea0003800000 */
[----:B------:R-:W3:Y:S01]  /*3e50*/  LDC R2, c[0x0][0x2f8] ;  /* 0x0000be00ff027b82 */ /* 0x000ee20000000800 */
[----:B------:R-:W4:Y:S01]  /*3e60*/  LDCU.128 UR36, c[0x0][0x380] ;  /* 0x00007000ff2477ac */ /* 0x000f220008000c00 */
[----:B------:R-:W-:Y:S02]  /*3e70*/  IMAD.MOV.U32 R7, RZ, RZ, R18 ;  /* 0x000000ffff077224 */ /* 0x000fe400078e0012 */
[----:B------:R-:W-:Y:S01]  /*3e80*/  IMAD.MOV.U32 R23, RZ, RZ, R19 ;  /* 0x000000ffff177224 */ /* 0x000fe200078e0013 */
[----:B------:R-:W5:Y:S01]  /*3e90*/  LDCU UR4, c[0x0][0x370] ;  /* 0x00006e00ff0477ac */ /* 0x000f620008000800 */
[----:B0-2---:R-:W-:Y:S02]  /*3ea0*/  IMAD.MOV.U32 R19, RZ, RZ, R4 ;  /* 0x000000ffff137224 */ /* 0x005fe400078e0004 */
[----:B------:R-:W-:Y:S01]  /*3eb0*/  IMAD.MOV.U32 R18, RZ, RZ, R5 ;  /* 0x000000ffff127224 */ /* 0x000fe200078e0005 */
[----:B------:R-:W0:Y:S01]  /*3ec0*/  LDCU.64 UR40, c[0x0][0x380] ;  /* 0x00007000ff2877ac */ /* 0x000e220008000a00 */
[----:B----4-:R-:W-:Y:S01]  /*3ed0*/  UIADD3 UR36, UP0, UPT, UR38, -UR36, URZ ;  /* 0x8000002426247290 */ /* 0x010fe2000ff1e0ff */
[----:B------:R-:W2:Y:S01]  /*3ee0*/  LDCU UR38, c[0x0][0x390] ;  /* 0x00007200ff2677ac */ /* 0x000ea20008000800 */
[----:B-----5:R-:W-:Y:S01]  /*3ef0*/  IMAD R30, R30, UR4, RZ ;  /* 0x000000041e1e7c24 */ /* 0x020fe2000f8e02ff */
[----:B---3--:R-:W-:Y:S01]  /*3f00*/  IADD3 R2, P0, P1, R1, 0x30, R2 ;  /* 0x0000003001027810 */ /* 0x008fe2000791e002 */
[----:B------:R-:W-:-:S03]  /*3f10*/  UIADD3 UR36, UP1, UPT, UR36, 0x1, URZ ;  /* 0x0000000124247890 */ /* 0x000fc6000ff3e0ff */
[----:B------:R-:W-:Y:S01]  /*3f20*/  IADD3.X R29, PT, PT, RZ, UR6, RZ, P0, P1 ;  /* 0x00000006ff1d7c10 */ /* 0x000fe200087e24ff */
[----:B0-2---:R-:W-:-:S12]  /*3f30*/  UIADD3.X UR37, UPT, UPT, URZ, UR39, ~UR37, UP1, UP0 ;  /* 0x00000027ff257290 */ /* 0x005fd80008fe0c25 */
.L_x_15:
[----:B------:R-:W-:Y:S01]  /*3f40*/  SHF.R.U32.HI R0, RZ, 0x2, R17 ;  /* 0x00000002ff007819 */ /* 0x000fe20000011611 */
[----:B------:R-:W-:Y:S01]  /*3f50*/  IMAD.SHL.U32 R3, R18, 0x10, RZ ;  /* 0x0000001012037824 */ /* 0x000fe200078e00ff */
[----:B------:R-:W-:Y:S01]  /*3f60*/  BSSY.RECONVERGENT B0, `(.L_x_11) ;  /* 0x000002e000007945 */ /* 0x000fe20003800200 */
[----:B------:R-:W-:Y:S01]  /*3f70*/  IMAD.IADD R22, R30, 0x1, R22 ;  /* 0x000000011e167824 */ /* 0x000fe200078e0216 */
[----:B------:R-:W-:Y:S01]  /*3f80*/  LOP3.LUT R0, R0, R17, RZ, 0x3c, !PT ;  /* 0x0000001100007212 */ /* 0x000fe200078e3cff */
[----:B------:R-:W-:Y:S02]  /*3f90*/  IMAD.MOV.U32 R17, RZ, RZ, R19 ;  /* 0x000000ffff117224 */ /* 0x000fe400078e0013 */
[----:B------:R-:W-:Y:S01]  /*3fa0*/  IMAD.MOV.U32 R28, RZ, RZ, R23 ;  /* 0x000000ffff1c7224 */ /* 0x000fe200078e0017 */
[----:B------:R-:W-:Y:S01]  /*3fb0*/  ISETP.GE.AND P1, PT, R22, UR38, PT ;  /* 0x0000002616007c0c */ /* 0x000fe2000bf26270 */
[----:B------:R-:W-:Y:S02]  /*3fc0*/  IMAD.SHL.U32 R4, R0, 0x2, RZ ;  /* 0x0000000200047824 */ /* 0x000fe400078e00ff */
[----:B------:R-:W-:Y:S01]  /*3fd0*/  IMAD.MOV.U32 R23, RZ, RZ, R18 ;  /* 0x000000ffff177224 */ /* 0x000fe200078e0012 */
[----:B------:R-:W-:-:S02]  /*3fe0*/  P2R R31, PR, RZ, 0x2 ;  /* 0x00000002ff1f7803 */ /* 0x000fc40000000000 */
[----:B------:R-:W-:Y:S02]  /*3ff0*/  LOP3.LUT R3, R0, R4, R3, 0x96, !PT ;  /* 0x0000000400037212 */ /* 0x000fe400078e9603 */
[----:B------:R-:W-:Y:S02]  /*4000*/  SHF.R.U32.HI R0, RZ, 0x2, R7 ;  /* 0x00000002ff007819 */ /* 0x000fe40000011607 */
[----:B------:R-:W-:Y:S02]  /*4010*/  LOP3.LUT R19, R3, R18, RZ, 0x3c, !PT ;  /* 0x0000001203137212 */ /* 0x000fe400078e3cff */
[----:B------:R-:W-:Y:S02]  /*4020*/  LOP3.LUT R0, R0, R7, RZ, 0x3c, !PT ;  /* 0x0000000700007212 */ /* 0x000fe400078e3cff */
[----:B------:R-:W-:Y:S01]  /*4030*/  IADD3 R3, PT, PT, R16, 0x587c5, R19 ;  /* 0x000587c510037810 */ /* 0x000fe20007ffe013 */
[----:B------:R-:W-:Y:S02]  /*4040*/  IMAD.SHL.U32 R5, R19, 0x10, RZ ;  /* 0x0000001013057824 */ /* 0x000fe400078e00ff */
[----:B------:R-:W-:Y:S01]  /*4050*/  IMAD.SHL.U32 R4, R0, 0x2, RZ ;  /* 0x0000000200047824 */ /* 0x000fe200078e00ff */
[----:B------:R-:W-:Y:S01]  /*4060*/  LOP3.LUT R6, R3, UR37, RZ, 0xfc, !PT ;  /* 0x0000002503067c12 */ /* 0x000fe2000f8efcff */
[----:B------:R-:W-:-:S03]  /*4070*/  VIADD R16, R16, 0xb0f8a ;  /* 0x000b0f8a10107836 */ /* 0x000fc60000000000 */
[----:B------:R-:W-:Y:S02]  /*4080*/  ISETP.NE.U32.AND P0, PT, R6, RZ, PT ;  /* 0x000000ff0600720c */ /* 0x000fe40003f05070 */
[----:B------:R-:W-:-:S04]  /*4090*/  LOP3.LUT R4, R0, R4, R5, 0x96, !PT ;  /* 0x0000000400047212 */ /* 0x000fc800078e9605 */
[----:B------:R-:W-:-:S05]  /*40a0*/  LOP3.LUT R5, R4, R19, RZ, 0x3c, !PT ;  /* 0x0000001304057212 */ /* 0x000fca00078e3cff */
[----:B------:R-:W-:Y:S02]  /*40b0*/  IMAD.IADD R0, R5, 0x1, R16 ;  /* 0x0000000105007824 */ /* 0x000fe400078e0210 */
[----:B------:R-:W-:Y:S01]  /*40c0*/  IMAD.MOV.U32 R18, RZ, RZ, R5 ;  /* 0x000000ffff127224 */ /* 0x000fe200078e0005 */
[----:B------:R-:W-:Y:S06]  /*40d0*/  @P0 BRA `(.L_x_12) ;  /* 0x0000000000500947 */ /* 0x000fec0003800000 */
[----:B------:R-:W0:Y:S01]  /*40e0*/  I2F.U32.RP R3, UR36 ;  /* 0x0000002400037d06 */ /* 0x000e220008209000 */
[----:B------:R-:W-:-:S07]  /*40f0*/  ISETP.NE.U32.AND P1, PT, RZ, UR36, PT ;  /* 0x00000024ff007c0c */ /* 0x000fce000bf25070 */
[----:B0-----:R-:W0:Y:S02]  /*4100*/  MUFU.RCP R3, R3 ;  /* 0x0000000300037308 */ /* 0x001e240000001000 */
[----:B0-----:R-:W-:-:S06]  /*4110*/  VIADD R4, R3, 0xffffffe ;  /* 0x0ffffffe03047836 */ /* 0x001fcc0000000000 */
[----:B------:R0:W2:Y:S02]  /*4120*/  F2I.FTZ.U32.TRUNC.NTZ R5, R4 ;  /* 0x0000000400057305 */ /* 0x0000a4000021f000 */
[----:B0-----:R-:W-:Y:S02]  /*4130*/  IMAD.MOV.U32 R4, RZ, RZ, RZ ;  /* 0x000000ffff047224 */ /* 0x001fe400078e00ff */
[----:B--2---:R-:W-:-:S04]  /*4140*/  IMAD.MOV R7, RZ, RZ, -R5 ;  /* 0x000000ffff077224 */ /* 0x004fc800078e0a05 */
[----:B------:R-:W-:-:S04]  /*4150*/  IMAD R7, R7, UR36, RZ ;  /* 0x0000002407077c24 */ /* 0x000fc8000f8e02ff */
[----:B------:R-:W-:-:S06]  /*4160*/  IMAD.HI.U32 R5, R5, R7, R4 ;  /* 0x0000000705057227 */ /* 0x000fcc00078e0004 */
[----:B------:R-:W-:-:S04]  /*4170*/  IMAD.HI.U32 R5, R5, R0, RZ ;  /* 0x0000000005057227 */ /* 0x000fc800078e00ff */
[----:B------:R-:W-:-:S04]  /*4180*/  IMAD.MOV R5, RZ, RZ, -R5 ;  /* 0x000000ffff057224 */ /* 0x000fc800078e0a05 */
[----:B------:R-:W-:Y:S02]  /*4190*/  IMAD R0, R5, UR36, R0 ;  /* 0x0000002405007c24 */ /* 0x000fe4000f8e0200 */
[----:B------:R-:W-:-:S03]  /*41a0*/  IMAD.MOV.U32 R5, RZ, RZ, RZ ;  /* 0x000000ffff057224 */ /* 0x000fc600078e00ff */
[----:B------:R-:W-:-:S13]  /*41b0*/  ISETP.GE.U32.AND P0, PT, R0, UR36, PT ;  /* 0x0000002400007c0c */ /* 0x000fda000bf06070 */
[----:B------:R-:W-:-:S05]  /*41c0*/  @P0 VIADD R0, R0, -UR36 ;  /* 0x8000002400000c36 */ /* 0x000fca0008000000 */
[----:B------:R-:W-:-:S13]  /*41d0*/  ISETP.GE.U32.AND P0, PT, R0, UR36, PT ;  /* 0x0000002400007c0c */ /* 0x000fda000bf06070 */
[----:B------:R-:W-:Y:S01]  /*41e0*/  @P0 VIADD R0, R0, -UR36 ;  /* 0x8000002400000c36 */ /* 0x000fe20008000000 */
[----:B------:R-:W-:-:S05]  /*41f0*/  @!P1 LOP3.LUT R0, RZ, UR36, RZ, 0x33, !PT ;  /* 0x00000024ff009c12 */ /* 0x000fca000f8e33ff */
[----:B------:R-:W-:Y:S01]  /*4200*/  IMAD.MOV.U32 R4, RZ, RZ, R0 ;  /* 0x000000ffff047224 */ /* 0x000fe200078e0000 */
[----:B------:R-:W-:Y:S06]  /*4210*/  BRA `(.L_x_13) ;  /* 0x0000000000087947 */ /* 0x000fec0003800000 */
.L_x_12:
[----:B------:R-:W-:-:S07]  /*4220*/  MOV R8, 0x4240 ;  /* 0x0000424000087802 */ /* 0x000fce0000000f00 */
[----:B-1----:R-:W-:Y:S05]  /*4230*/  CALL.REL.NOINC `($__internal_0_$__cuda_sm20_rem_u64) ;  /* 0x0000000000487944 */ /* 0x002fea0003c00000 */
.L_x_13:
[----:B------:R-:W-:Y:S05]  /*4240*/  BSYNC.RECONVERGENT B0 ;  /* 0x0000000000007941 */ /* 0x000fea0003800200 */
.L_x_11:
[----:B------:R-:W-:Y:S01]  /*4250*/  IADD3 R26, P0, PT, R4, UR40, RZ ;  /* 0x00000028041a7c10 */ /* 0x000fe2000ff1e0ff */
[----:B------:R-:W0:Y:S01]  /*4260*/  LDCU.64 UR4, c[0x4][0x48] ;  /* 0x01000900ff0477ac */ /* 0x000e220008000a00 */
[----:B------:R-:W-:Y:S01]  /*4270*/  MOV R8, 0x0 ;  /* 0x0000000000087802 */ /* 0x000fe20000000f00 */
[----:B------:R-:W-:Y:S01]  /*4280*/  IMAD.MOV.U32 R6, RZ, RZ, R2 ;  /* 0x000000ffff067224 */ /* 0x000fe200078e0002 */
[----:B------:R-:W-:Y:S01]  /*4290*/  IADD3.X R27, PT, PT, R5, UR41, RZ, P0, !PT ;  /* 0x00000029051b7c10 */ /* 0x000fe200087fe4ff */
[----:B------:R-:W-:-:S03]  /*42a0*/  IMAD.MOV.U32 R7, RZ, RZ, R29 ;  /* 0x000000ffff077224 */ /* 0x000fc600078e001d */
[----:B------:R-:W2:Y:S01]  /*42b0*/  LDC.64 R8, c[0x4][R8] ;  /* 0x0100000008087b82 */ /* 0x000ea20000000a00 */
[----:B------:R3:W-:Y:S01]  /*42c0*/  STL.128 [R1+0x30], R24 ;  /* 0x0000301801007387 */ /* 0x0007e20000100c00 */
[----:B0-----:R-:W-:Y:S02]  /*42d0*/  IMAD.U32 R4, RZ, RZ, UR4 ;  /* 0x00000004ff047e24 */ /* 0x001fe4000f8e00ff */
[----:B------:R-:W-:-:S07]  /*42e0*/  IMAD.U32 R5, RZ, RZ, UR5 ;  /* 0x00000005ff057e24 */ /* 0x000fce000f8e00ff */
[----:B------:R-:W-:-:S07]  /*42f0*/  LEPC R20, `(.L_x_14) ;  /* 0x000000001014794e */ /* 0x000fce0000000000 */
[----:B-123--:R-:W-:Y:S05]  /*4300*/  CALL.ABS.NOINC R8 ;  /* 0x0000000008007343 */ /* 0x00efea0003c00000 */
.L_x_14:
[----:B------:R-:W-:Y:S01]  /*4310*/  ISETP.NE.AND P6, PT, R31, RZ, PT ;  /* 0x000000ff1f00720c */ /* 0x000fe20003fc5270 */
[----:B------:R-:W-:Y:S02]  /*4320*/  IMAD.MOV.U32 R7, RZ, RZ, R17 ;  /* 0x000000ffff077224 */ /* 0x000fe400078e0011 */
[----:B------:R-:W-:-:S10]  /*4330*/  IMAD.MOV.U32 R17, RZ, RZ, R28 ;  /* 0x000000ffff117224 */ /* 0x000fd400078e001c */
[----:B------:R-:W-:Y:S05]  /*4340*/  @!P6 BRA `(.L_x_15) ;  /* 0xfffffff800fce947 */ /* 0x000fea000383ffff */
[----:B------:R-:W-:Y:S05]  /*4350*/  EXIT ;  /* 0x000000000000794d */ /* 0x000fea0003800000 */
        .weak           $__internal_0_$__cuda_sm20_rem_u64
        .type           $__internal_0_$__cuda_sm20_rem_u64,@function
        .size           $__internal_0_$__cuda_sm20_rem_u64,(.L_x_17 - $__internal_0_$__cuda_sm20_rem_u64)
$__internal_0_$__cuda_sm20_rem_u64:
[----:B------:R-:W-:Y:S01]  /*4360*/  UMOV UR4, UR36 ;  /* 0x0000002400047c82 */ /* 0x000fe20008000000 */
[----:B------:R-:W-:Y:S02]  /*4370*/  UMOV UR5, UR37 ;  /* 0x0000002500057c82 */ /* 0x000fe40008000000 */
[----:B------:R-:W0:Y:S08]  /*4380*/  I2F.U64.RP R9, UR4 ;  /* 0x0000000400097d12 */ /* 0x000e300008309000 */
[----:B0-----:R-:W0:Y:S02]  /*4390*/  MUFU.RCP R9, R9 ;  /* 0x0000000900097308 */ /* 0x001e240000001000 */
[----:B0-----:R-:W-:-:S06]  /*43a0*/  VIADD R4, R9, 0x1ffffffe ;  /* 0x1ffffffe09047836 */ /* 0x001fcc0000000000 */
[----:B------:R-:W0:Y:S02]  /*43b0*/  F2I.U64.TRUNC R4, R4 ;  /* 0x0000000400047311 */ /* 0x000e24000020d800 */
[----:B0-----:R-:W-:-:S04]  /*43c0*/  IMAD.WIDE.U32 R6, R4, UR36, RZ ;  /* 0x0000002404067c25 */ /* 0x001fc8000f8e00ff */
[----:B------:R-:W-:Y:S01]  /*43d0*/  IMAD R7, R4, UR37, R7 ;  /* 0x0000002504077c24 */ /* 0x000fe2000f8e0207 */
[----:B------:R-:W-:-:S03]  /*43e0*/  IADD3 R11, P0, PT, RZ, -R6, RZ ;  /* 0x80000006ff0b7210 */ /* 0x000fc60007f1e0ff */
[----:B------:R-:W-:Y:S02]  /*43f0*/  IMAD R7, R5, UR36, R7 ;  /* 0x0000002405077c24 */ /* 0x000fe4000f8e0207 */
[----:B------:R-:W-:-:S04]  /*4400*/  IMAD.HI.U32 R6, R4, R11, RZ ;  /* 0x0000000b04067227 */ /* 0x000fc800078e00ff */
[----:B------:R-:W-:Y:S02]  /*4410*/  IMAD.X R13, RZ, RZ, ~R7, P0 ;  /* 0x000000ffff0d7224 */ /* 0x000fe400000e0e07 */
[----:B------:R-:W-:Y:S02]  /*4420*/  IMAD.MOV.U32 R7, RZ, RZ, R4 ;  /* 0x000000ffff077224 */ /* 0x000fe400078e0004 */
[-C--:B------:R-:W-:Y:S02]  /*4430*/  IMAD R15, R5, R13.reuse, RZ ;  /* 0x0000000d050f7224 */ /* 0x080fe400078e02ff */
[----:B------:R-:W-:-:S04]  /*4440*/  IMAD.WIDE.U32 R6, P0, R4, R13, R6 ;  /* 0x0000000d04067225 */ /* 0x000fc80007800006 */
[----:B------:R-:W-:-:S04]  /*4450*/  IMAD.HI.U32 R9, R5, R13, RZ ;  /* 0x0000000d05097227 */ /* 0x000fc800078e00ff */
[----:B------:R-:W-:-:S04]  /*4460*/  IMAD.HI.U32 R6, P1, R5, R11, R6 ;  /* 0x0000000b05067227 */ /* 0x000fc80007820006 */
[----:B------:R-:W-:Y:S01]  /*4470*/  IMAD.X R9, R9, 0x1, R5, P0 ;  /* 0x0000000109097824 */ /* 0x000fe200000e0605 */
[----:B------:R-:W-:-:S04]  /*4480*/  IADD3 R7, P2, PT, R15, R6, RZ ;  /* 0x000000060f077210 */ /* 0x000fc80007f5e0ff */
[----:B------:R-:W-:Y:S01]  /*4490*/  IADD3.X R9, PT, PT, RZ, RZ, R9, P2, P1 ;  /* 0x000000ffff097210 */ /* 0x000fe200017e2409 */
[----:B------:R-:W-:-:S04]  /*44a0*/  IMAD.WIDE.U32 R4, R7, UR36, RZ ;  /* 0x0000002407047c25 */ /* 0x000fc8000f8e00ff */
[----:B------:R-:W-:Y:S01]  /*44b0*/  IMAD R6, R7, UR37, R5 ;  /* 0x0000002507067c24 */ /* 0x000fe2000f8e0205 */
[----:B------:R-:W-:-:S03]  /*44c0*/  IADD3 R5, P0, PT, RZ, -R4, RZ ;  /* 0x80000004ff057210 */ /* 0x000fc60007f1e0ff */
[----:B------:R-:W-:Y:S02]  /*44d0*/  IMAD R4, R9, UR36, R6 ;  /* 0x0000002409047c24 */ /* 0x000fe4000f8e0206 */
[----:B------:R-:W-:-:S04]  /*44e0*/  IMAD.HI.U32 R6, R7, R5, RZ ;  /* 0x0000000507067227 */ /* 0x000fc800078e00ff */
[----:B------:R-:W-:-:S04]  /*44f0*/  IMAD.X R4, RZ, RZ, ~R4, P0 ;  /* 0x000000ffff047224 */ /* 0x000fc800000e0e04 */
[----:B------:R-:W-:-:S04]  /*4500*/  IMAD.WIDE.U32 R6, P0, R7, R4, R6 ;  /* 0x0000000407067225 */ /* 0x000fc80007800006 */
[C---:B------:R-:W-:Y:S02]  /*4510*/  IMAD R10, R9.reuse, R4, RZ ;  /* 0x00000004090a7224 */ /* 0x040fe400078e02ff */
[----:B------:R-:W-:-:S04]  /*4520*/  IMAD.HI.U32 R7, P1, R9, R5, R6 ;  /* 0x0000000509077227 */ /* 0x000fc80007820006 */
[----:B------:R-:W-:Y:S01]  /*4530*/  IMAD.HI.U32 R4, R9, R4, RZ ;  /* 0x0000000409047227 */ /* 0x000fe200078e00ff */
[----:B------:R-:W-:-:S03]  /*4540*/  IADD3 R7, P2, PT, R10, R7, RZ ;  /* 0x000000070a077210 */ /* 0x000fc60007f5e0ff */
[----:B------:R-:W-:Y:S02]  /*4550*/  IMAD.X R9, R4, 0x1, R9, P0 ;  /* 0x0000000104097824 */ /* 0x000fe400000e0609 */
[----:B------:R-:W-:-:S03]  /*4560*/  IMAD.HI.U32 R4, R7, R0, RZ ;  /* 0x0000000007047227 */ /* 0x000fc600078e00ff */
[----:B------:R-:W-:Y:S01]  /*4570*/  IADD3.X R9, PT, PT, RZ, RZ, R9, P2, P1 ;  /* 0x000000ffff097210 */ /* 0x000fe200017e2409 */
[----:B------:R-:W-:Y:S02]  /*4580*/  IMAD.MOV.U32 R5, RZ, RZ, RZ ;  /* 0x000000ffff057224 */ /* 0x000fe400078e00ff */
[----:B------:R-:W-:-:S04]  /*4590*/  IMAD.WIDE.U32 R4, R7, R3, R4 ;  /* 0x0000000307047225 */ /* 0x000fc800078e0004 */
[C---:B------:R-:W-:Y:S02]  /*45a0*/  IMAD R7, R9.reuse, R3, RZ ;  /* 0x0000000309077224 */ /* 0x040fe400078e02ff */
[----:B------:R-:W-:-:S04]  /*45b0*/  IMAD.HI.U32 R4, P0, R9, R0, R4 ;  /* 0x0000000009047227 */ /* 0x000fc80007800004 */
[----:B------:R-:W-:Y:S01]  /*45c0*/  IMAD.HI.U32 R6, R9, R3, RZ ;  /* 0x0000000309067227 */ /* 0x000fe200078e00ff */
[----:B------:R-:W-:-:S03]  /*45d0*/  IADD3 R7, P1, PT, R7, R4, RZ ;  /* 0x0000000407077210 */ /* 0x000fc60007f3e0ff */
[----:B------:R-:W-:Y:S02]  /*45e0*/  IMAD.X R6, RZ, RZ, R6, P0 ;  /* 0x000000ffff067224 */ /* 0x000fe400000e0606 */
[----:B------:R-:W-:-:S04]  /*45f0*/  IMAD.WIDE.U32 R4, R7, UR36, RZ ;  /* 0x0000002407047c25 */ /* 0x000fc8000f8e00ff */
[----:B------:R-:W-:Y:S01]  /*4600*/  IMAD.X R6, RZ, RZ, R6, P1 ;  /* 0x000000ffff067224 */ /* 0x000fe200008e0606 */
[----:B------:R-:W-:Y:S01]  /*4610*/  IADD3 R4, P1, PT, -R4, R0, RZ ;  /* 0x0000000004047210 */ /* 0x000fe20007f3e1ff */
[----:B------:R-:W-:Y:S02]  /*4620*/  IMAD R7, R7, UR37, R5 ;  /* 0x0000002507077c24 */ /* 0x000fe4000f8e0205 */
[----:B------:R-:W-:Y:S01]  /*4630*/  IMAD.MOV.U32 R9, RZ, RZ, 0x0 ;  /* 0x00000000ff097424 */ /* 0x000fe200078e00ff */
[----:B------:R-:W-:Y:S01]  /*4640*/  ISETP.GE.U32.AND P0, PT, R4, UR36, PT ;  /* 0x0000002404007c0c */ /* 0x000fe2000bf06070 */
[----:B------:R-:W-:-:S04]  /*4650*/  IMAD R6, R6, UR36, R7 ;  /* 0x0000002406067c24 */ /* 0x000fc8000f8e0207 */
[----:B------:R-:W-:Y:S01]  /*4660*/  IMAD.X R5, R3, 0x1, ~R6, P1 ;  /* 0x0000000103057824 */ /* 0x000fe200008e0e06 */
[----:B------:R-:W-:-:S04]  /*4670*/  IADD3 R3, P1, PT, R4, -UR36, RZ ;  /* 0x8000002404037c10 */ /* 0x000fc8000ff3e0ff */
[C---:B------:R-:W-:Y:S02]  /*4680*/  ISETP.GE.U32.AND.EX P0, PT, R5.reuse, UR37, PT, P0 ;  /* 0x0000002505007c0c */ /* 0x040fe4000bf06100 */
[----:B------:R-:W-:Y:S02]  /*4690*/  IADD3.X R0, PT, PT, R5, ~UR37, RZ, P1, !PT ;  /* 0x8000002505007c10 */ /* 0x000fe40008ffe4ff */
[----:B------:R-:W-:Y:S02]  /*46a0*/  SEL R3, R3, R4, P0 ;  /* 0x0000000403037207 */ /* 0x000fe40000000000 */
[----:B------:R-:W-:Y:S02]  /*46b0*/  SEL R0, R0, R5, P0 ;  /* 0x0000000500007207 */ /* 0x000fe40000000000 */
[C---:B------:R-:W-:Y:S02]  /*46c0*/  ISETP.GE.U32.AND P0, PT, R3.reuse, UR36, PT ;  /* 0x0000002403007c0c */ /* 0x040fe4000bf06070 */
[----:B------:R-:W-:-:S02]  /*46d0*/  IADD3 R4, P2, PT, R3, -UR36, RZ ;  /* 0x8000002403047c10 */ /* 0x000fc4000ff5e0ff */
[----:B------:R-:W-:Y:S02]  /*46e0*/  ISETP.NE.U32.AND P1, PT, RZ, UR36, PT ;  /* 0x00000024ff007c0c */ /* 0x000fe4000bf25070 */
[C---:B------:R-:W-:Y:S02]  /*46f0*/  ISETP.GE.U32.AND.EX P0, PT, R0.reuse, UR37, PT, P0 ;  /* 0x0000002500007c0c */ /* 0x040fe4000bf06100 */
[----:B------:R-:W-:Y:S02]  /*4700*/  IADD3.X R5, PT, PT, R0, ~UR37, RZ, P2, !PT ;  /* 0x8000002500057c10 */ /* 0x000fe400097fe4ff */
[----:B------:R-:W-:Y:S02]  /*4710*/  ISETP.NE.AND.EX P1, PT, RZ, UR37, PT, P1 ;  /* 0x00000025ff007c0c */ /* 0x000fe4000bf25310 */
[----:B------:R-:W-:Y:S02]  /*4720*/  SEL R4, R4, R3, P0 ;  /* 0x0000000304047207 */ /* 0x000fe40000000000 */
[----:B------:R-:W-:-:S02]  /*4730*/  SEL R5, R5, R0, P0 ;  /* 0x0000000005057207 */ /* 0x000fc40000000000 */
[----:B------:R-:W-:Y:S02]  /*4740*/  SEL R4, R4, 0xffffffff, P1 ;  /* 0xffffffff04047807 */ /* 0x000fe40000800000 */
[----:B------:R-:W-:Y:S01]  /*4750*/  SEL R5, R5, 0xffffffff, P1 ;  /* 0xffffffff05057807 */ /* 0x000fe20000800000 */
[----:B------:R-:W-:Y:S06]  /*4760*/  RET.REL.NODEC R8 `(_Z19generate_random_hexmmi) ;  /* 0xffffffb808247950 */ /* 0x000fec0003c3ffff */
.L_x_16:
[----:B------:R-:W-:-:S00]  /*4770*/  BRA `(.L_x_16) ;  /* 0xfffffffc00fc7947 */ /* 0x000fc0000383ffff */
[----:B------:R-:W-:-:S00]  /*4780*/  NOP ;  /* 0x0000000000007918 */ /* 0x000fc00000000000 */
[----:B------:R-:W-:-:S00]  /*4790*/  NOP ;  /* 0x0000000000007918 */ /* 0x000fc00000000000 */
[----:B------:R-:W-:-:S00]  /*47a0*/  NOP ;  /* 0x0000000000007918 */ /* 0x000fc00000000000 */
[----:B------:R-:W-:-:S00]  /*47b0*/  NOP ;  /* 0x0000000000007918 */ /* 0x000fc00000000000 */
[----:B------:R-:W-:-:S00]  /*47c0*/  NOP ;  /* 0x0000000000007918 */ /* 0x000fc00000000000 */
[----:B------:R-:W-:-:S00]  /*47d0*/  NOP ;  /* 0x0000000000007918 */ /* 0x000fc00000000000 */
[----:B------:R-:W-:-:S00]  /*47e0*/  NOP ;  /* 0x0000000000007918 */ /* 0x000fc00000000000 */
[----:B------:R-:W-:-:S00]  /*47f0*/  NOP ;  /* 0x0000000000007918 */ /* 0x000fc00000000000 */
.L_x_17:


//--------------------- .nv.global.init           --------------------------
	.section	.nv.global.init,"aw",@progbits
	.align	4
.nv.global.init:
	.type		mrg32k3aM1SubSeq,@object
	.size		mrg32k3aM1SubSeq,(mrg32k3aM2SubSeq - mrg32k3aM1SubSeq)
mrg32k3aM1SubSeq:
        /*0000*/ 	.byte	0x0b, 0xcc, 0xee, 0x04, 0x73, 0x29, 0x8b, 0x6f, 0xf6, 0x53, 0x03, 0xf6, 0x23, 0xf6, 0xea, 0xda
        /* <DEDUP_REMOVED lines=125> */
	.type		mrg32k3aM2SubSeq,@object
	.size		mrg32k3aM2SubSeq,(mrg32k3aM1 - mrg32k3aM2SubSeq)
mrg32k3aM2SubSeq:
        /* <DEDUP_REMOVED lines=126> */
	.type		mrg32k3aM1,@object
	.size		mrg32k3aM1,(mrg32k3aM1Seq - mrg32k3aM1)
mrg32k3aM1:
        /* <DEDUP_REMOVED lines=144> */
	.type		mrg32k3aM1Seq,@object
	.size		mrg32k3aM1Seq,(mrg32k3aM2 - mrg32k3aM1Seq)
mrg32k3aM1Seq:
        /* <DEDUP_REMOVED lines=144> */
	.type		mrg32k3aM2,@object
	.size		mrg32k3aM2,(mrg32k3aM2Seq - mrg32k3aM2)
mrg32k3aM2:
        /* <DEDUP_REMOVED lines=144> */
	.type		mrg32k3aM2Seq,@object
	.size		mrg32k3aM2Seq,(precalc_xorwow_matrix - mrg32k3aM2Seq)
mrg32k3aM2Seq:
        /* <DEDUP_REMOVED lines=144> */
	.type		precalc_xorwow_matrix,@object
	.size		precalc_xorwow_matrix,(precalc_xorwow_offset_matrix - precalc_xorwow_matrix)
precalc_xorwow_matrix:
        /* <DEDUP_REMOVED lines=6400> */
	.type		precalc_xorwow_offset_matrix,@object
	.size		precalc_xorwow_offset_matrix,($str - precalc_xorwow_offset_matrix)
precalc_xorwow_offset_matrix:
        /* <DEDUP_REMOVED lines=6400> */
	.type		$str,@object
	.size		$str,(.L_9 - $str)
$str:
        /*353c0*/ 	.byte	0x54, 0x68, 0x72, 0x65, 0x61, 0x64, 0x20, 0x25, 0x6c, 0x6c, 0x75, 0x3a, 0x20, 0x30, 0x78, 0x25
        /*353d0*/ 	.byte	0x30, 0x31, 0x36, 0x6c, 0x6c, 0x78, 0x0a, 0x00
.L_9:


//--------------------- .nv.shared.reserved.0     --------------------------
	.section	.nv.shared.reserved.0,"aw",@nobits
	.weak		__nv_reservedSMEM_offset_0_alias
	.size		__nv_reservedSMEM_offset_0_alias, 0, 64
	.other		__nv_reservedSMEM_offset_0_alias,@"STO_CUDA_RESERVED_SHARED STV_DEFAULT"
__nv_reservedSMEM_offset_0_alias:
	.zero		0
	.zero		64


//--------------------- .nv.constant0._Z19generate_random_hexmmi --------------------------
	.section	.nv.constant0._Z19generate_random_hexmmi,"a",@progbits
	.sectionflags	@""
	.align	4
.nv.constant0._Z19generate_random_hexmmi:
	.zero		916


//--------------------- SYMBOLS --------------------------

	.type		.nv.reservedSmem.offset0,@object
	.size		.nv.reservedSmem.offset0,0x4
	.type		vprintf,@function
